def attn_fwd(
    Q,
    K,
    V,
    Out,
    Lse,
    sm_scale,
    stride_qz,
    stride_qh,
    stride_qm,
    stride_qk,
    stride_kz,
    stride_kh,
    stride_kn,
    stride_kk,
    stride_vz,
    stride_vh,
    stride_vn,
    stride_vk,
    stride_oz,
    stride_oh,
    stride_om,
    stride_ok,
    seqlen_q,
    seqlen_k,
    BLOCK_M: tl.constexpr,
    BLOCK_N: tl.constexpr,
    HEAD_DIM: tl.constexpr,
    CAUSAL: tl.constexpr,
):
    start_m = tl.program_id(0)
    off_hz = tl.program_id(1)
    q_off = off_hz * stride_qh
    k_off = off_hz * stride_kh
    v_off = off_hz * stride_vh
    offs_m = start_m * BLOCK_M + tl.arange(0, BLOCK_M)
    offs_d = tl.arange(0, HEAD_DIM)
    offs_n = tl.arange(0, BLOCK_N)
    q_ptrs = Q + q_off + offs_m[:, None] * stride_qm + offs_d[None, :] * stride_qk
    k_ptrs = K + k_off + offs_d[:, None] * stride_kk + offs_n[None, :] * stride_kn
    v_ptrs = V + v_off + offs_n[:, None] * stride_vn + offs_d[None, :] * stride_vk
    m_i = tl.full([BLOCK_M], float("-inf"), dtype=tl.float32)
    l_i = tl.zeros([BLOCK_M], dtype=tl.float32) + 1.0
    acc = tl.zeros([BLOCK_M, HEAD_DIM], dtype=tl.float32)
    q = tl.load(q_ptrs)
    acc, l_i, m_i = _attn_fwd_inner(
        acc,
        l_i,
        m_i,
        q,
        k_ptrs,
        v_ptrs,
        sm_scale,
        stride_kn,
        stride_vn,
        start_m,
        seqlen_k,
        BLOCK_M,
        BLOCK_N,
        HEAD_DIM,
        CAUSAL,
    )
    acc = acc / l_i[:, None]
    lse = m_i + tl.math.log2(l_i) / 1.4426950408889634
    o_ptrs = (
        Out
        + off_hz * stride_oh
        + offs_m[:, None] * stride_om
        + offs_d[None, :] * stride_ok
    )
    tl.store(o_ptrs, acc.to(Out.dtype.element_ty))
    tl.store(Lse + off_hz * seqlen_q + offs_m, lse)

# config = {"BLOCK_M": 64, "BLOCK_N": 128, "HEAD_DIM": 64, "arch": "sm_100", "causal": true, "dtype": "fp16", "num_stages": 2, "num_warps": 8}
# arch = sm_100


// ===== COMPILED SASS (sm_100a) =====

	.target	sm_100a

	.elftype	@"ET_EXEC"


//--------------------- .note.nv.tkinfo           --------------------------
	.section	.note.nv.tkinfo,"",@"SHT_NOTE"
	.sectionflags	@"SHF_NOTE_NV_TKINFO"
	.tkinfo
        /*0018*/ 	.word	0x00000081
        /*0030*/ 	.string	""
        /*0030*/ 	.string	"ptxas-blackwell"
        /*0030*/ 	.string	"Cuda compilation tools, release 12.9, V12.9.86"
        /*0030*/ 	.string	"Build cuda_12.9.r12.9/compiler.36037853_0"
        /*0030*/ 	.string	"-v  -suppress-debug-info  -lineinfo  -arch sm_100a "



//--------------------- .note.nv.cuver            --------------------------
	.section	.note.nv.cuver,"",@"SHT_NOTE"
	.sectionflags	@"SHF_NOTE_NV_CUVER"
        /*0018*/ 	.short	0x0001
        /*001a*/ 	.short	0x0064
        /*001c*/ 	.short	0x0001
        /*001e*/ 	.short	0x0000
        /*0020*/ 	.short	0x0001
        /*0022*/ 	.short	0x0000


//--------------------- .nv.info                  --------------------------
	.section	.nv.info,"",@"SHT_CUDA_INFO"
	.align	4


	//----- nvinfo : EIATTR_REGCOUNT
	.align		4
        /*0000*/ 	.byte	0x04, 0x2f
        /*0002*/ 	.short	(.L_5 - .L_4)
	.align		4
.L_4:
        /*0004*/ 	.word	index@(attn_fwd)
        /*0008*/ 	.word	0x000000ed


	//----- nvinfo : EIATTR_FRAME_SIZE
	.align		4
.L_5:
        /*000c*/ 	.byte	0x04, 0x11
        /*000e*/ 	.short	(.L_7 - .L_6)
	.align		4
.L_6:
        /*0010*/ 	.word	index@($__internal_2_$__cuda_sm10x_tcgen05_guardrail_trap_unallocated_columns_being_dealloced)
        /*0014*/ 	.word	0x00000000


	//----- nvinfo : EIATTR_FRAME_SIZE
	.align		4
.L_7:
        /*0018*/ 	.byte	0x04, 0x11
        /*001a*/ 	.short	(.L_9 - .L_8)
	.align		4
.L_8:
        /*001c*/ 	.word	index@($__internal_1_$__cuda_sm10x_tcgen05_guardrail_trap_phase_invalid_during_alloc)
        /*0020*/ 	.word	0x00000000


	//----- nvinfo : EIATTR_FRAME_SIZE
	.align		4
.L_9:
        /*0024*/ 	.byte	0x04, 0x11
        /*0026*/ 	.short	(.L_11 - .L_10)
	.align		4
.L_10:
        /*0028*/ 	.word	index@($__internal_0_$__cuda_sm10x_tcgen05_guardrail_trap_col_being_dealloced_not_returned_by_alloc)
        /*002c*/ 	.word	0x00000000


	//----- nvinfo : EIATTR_FRAME_SIZE
	.align		4
.L_11:
        /*0030*/ 	.byte	0x04, 0x11
        /*0032*/ 	.short	(.L_13 - .L_12)
	.align		4
.L_12:
        /*0034*/ 	.word	index@(attn_fwd)
        /*0038*/ 	.word	0x00000000


	//----- nvinfo : EIATTR_MIN_STACK_SIZE
	.align		4
.L_13:
        /*003c*/ 	.byte	0x04, 0x12
        /*003e*/ 	.short	(.L_15 - .L_14)
	.align		4
.L_14:
        /*0040*/ 	.word	index@(attn_fwd)
        /*0044*/ 	.word	0x00000000
.L_15:


//--------------------- .nv.info.attn_fwd         --------------------------
	.section	.nv.info.attn_fwd,"",@"SHT_CUDA_INFO"
	.sectionflags	@""
	.align	4


	//----- nvinfo : EIATTR_CUDA_API_VERSION
	.align		4
        /*0000*/ 	.byte	0x04, 0x37
        /*0002*/ 	.short	(.L_17 - .L_16)
.L_16:
        /*0004*/ 	.word	0x00000081


	//----- nvinfo : EIATTR_KPARAM_INFO
	.align		4
.L_17:
        /*0008*/ 	.byte	0x04, 0x17
        /*000a*/ 	.short	(.L_19 - .L_18)
.L_18:
        /*000c*/ 	.word	0x00000000
        /*0010*/ 	.short	0x0019
        /*0012*/ 	.short	0x0080
        /*0014*/ 	.byte	0x00, 0xf4, 0x21, 0x00


	//----- nvinfo : EIATTR_KPARAM_INFO
	.align		4
.L_19:
        /*0018*/ 	.byte	0x04, 0x17
        /*001a*/ 	.short	(.L_21 - .L_20)
.L_20:
        /*001c*/ 	.word	0x00000000
        /*0020*/ 	.short	0x0018
        /*0022*/ 	.short	0x0078
        /*0024*/ 	.byte	0x00, 0xf4, 0x21, 0x00


	//----- nvinfo : EIATTR_KPARAM_INFO
	.align		4
.L_21:
        /*0028*/ 	.byte	0x04, 0x17
        /*002a*/ 	.short	(.L_23 - .L_22)
.L_22:
        /*002c*/ 	.word	0x00000000
        /*0030*/ 	.short	0x0017
        /*0032*/ 	.short	0x0070
        /*0034*/ 	.byte	0x00, 0xf0, 0x11, 0x00


	//----- nvinfo : EIATTR_KPARAM_INFO
	.align		4
.L_23:
        /*0038*/ 	.byte	0x04, 0x17
        /*003a*/ 	.short	(.L_25 - .L_24)
.L_24:
        /*003c*/ 	.word	0x00000000
        /*0040*/ 	.short	0x0016
        /*0042*/ 	.short	0x006c
        /*0044*/ 	.byte	0x00, 0xf0, 0x11, 0x00


	//----- nvinfo : EIATTR_KPARAM_INFO
	.align		4
.L_25:
        /*0048*/ 	.byte	0x04, 0x17
        /*004a*/ 	.short	(.L_27 - .L_26)
.L_26:
        /*004c*/ 	.word	0x00000000
        /*0050*/ 	.short	0x0015
        /*0052*/ 	.short	0x0068
        /*0054*/ 	.byte	0x00, 0xf0, 0x11, 0x00


	//----- nvinfo : EIATTR_KPARAM_INFO
	.align		4
.L_27:
        /*0058*/ 	.byte	0x04, 0x17
        /*005a*/ 	.short	(.L_29 - .L_28)
.L_28:
        /*005c*/ 	.word	0x00000000
        /*0060*/ 	.short	0x0014
        /*0062*/ 	.short	0x0064
        /*0064*/ 	.byte	0x00, 0xf0, 0x11, 0x00


	//----- nvinfo : EIATTR_KPARAM_INFO
	.align		4
.L_29:
        /*0068*/ 	.byte	0x04, 0x17
        /*006a*/ 	.short	(.L_31 - .L_30)
.L_30:
        /*006c*/ 	.word	0x00000000
        /*0070*/ 	.short	0x0013
        /*0072*/ 	.short	0x0060
        /*0074*/ 	.byte	0x00, 0xf0, 0x11, 0x00


	//----- nvinfo : EIATTR_KPARAM_INFO
	.align		4
.L_31:
        /*0078*/ 	.byte	0x04, 0x17
        /*007a*/ 	.short	(.L_33 - .L_32)
.L_32:
        /*007c*/ 	.word	0x00000000
        /*0080*/ 	.short	0x0012
        /*0082*/ 	.short	0x005c
        /*0084*/ 	.byte	0x00, 0xf0, 0x11, 0x00


	//----- nvinfo : EIATTR_KPARAM_INFO
	.align		4
.L_33:
        /*0088*/ 	.byte	0x04, 0x17
        /*008a*/ 	.short	(.L_35 - .L_34)
.L_34:
        /*008c*/ 	.word	0x00000000
        /*0090*/ 	.short	0x0011
        /*0092*/ 	.short	0x0058
        /*0094*/ 	.byte	0x00, 0xf0, 0x11, 0x00


	//----- nvinfo : EIATTR_KPARAM_INFO
	.align		4
.L_35:
        /*0098*/ 	.byte	0x04, 0x17
        /*009a*/ 	.short	(.L_37 - .L_36)
.L_36:
        /*009c*/ 	.word	0x00000000
        /*00a0*/ 	.short	0x0010
        /*00a2*/ 	.short	0x0054
        /*00a4*/ 	.byte	0x00, 0xf0, 0x11, 0x00


	//----- nvinfo : EIATTR_KPARAM_INFO
	.align		4
.L_37:
        /*00a8*/ 	.byte	0x04, 0x17
        /*00aa*/ 	.short	(.L_39 - .L_38)
.L_38:
        /*00ac*/ 	.word	0x00000000
        /*00b0*/ 	.short	0x000f
        /*00b2*/ 	.short	0x0050
        /*00b4*/ 	.byte	0x00, 0xf0, 0x11, 0x00


	//----- nvinfo : EIATTR_KPARAM_INFO
	.align		4
.L_39:
        /*00b8*/ 	.byte	0x04, 0x17
        /*00ba*/ 	.short	(.L_41 - .L_40)
.L_40:
        /*00bc*/ 	.word	0x00000000
        /*00c0*/ 	.short	0x000e
        /*00c2*/ 	.short	0x004c
        /*00c4*/ 	.byte	0x00, 0xf0, 0x11, 0x00


	//----- nvinfo : EIATTR_KPARAM_INFO
	.align		4
.L_41:
        /*00c8*/ 	.byte	0x04, 0x17
        /*00ca*/ 	.short	(.L_43 - .L_42)
.L_42:
        /*00cc*/ 	.word	0x00000000
        /*00d0*/ 	.short	0x000d
        /*00d2*/ 	.short	0x0048
        /*00d4*/ 	.byte	0x00, 0xf0, 0x11, 0x00


	//----- nvinfo : EIATTR_KPARAM_INFO
	.align		4
.L_43:
        /*00d8*/ 	.byte	0x04, 0x17
        /*00da*/ 	.short	(.L_45 - .L_44)
.L_44:
        /*00dc*/ 	.word	0x00000000
        /*00e0*/ 	.short	0x000c
        /*00e2*/ 	.short	0x0044
        /*00e4*/ 	.byte	0x00, 0xf0, 0x11, 0x00


	//----- nvinfo : EIATTR_KPARAM_INFO
	.align		4
.L_45:
        /*00e8*/ 	.byte	0x04, 0x17
        /*00ea*/ 	.short	(.L_47 - .L_46)
.L_46:
        /*00ec*/ 	.word	0x00000000
        /*00f0*/ 	.short	0x000b
        /*00f2*/ 	.short	0x0040
        /*00f4*/ 	.byte	0x00, 0xf0, 0x11, 0x00


	//----- nvinfo : EIATTR_KPARAM_INFO
	.align		4
.L_47:
        /*00f8*/ 	.byte	0x04, 0x17
        /*00fa*/ 	.short	(.L_49 - .L_48)
.L_48:
        /*00fc*/ 	.word	0x00000000
        /*0100*/ 	.short	0x000a
        /*0102*/ 	.short	0x003c
        /*0104*/ 	.byte	0x00, 0xf0, 0x11, 0x00


	//----- nvinfo : EIATTR_KPARAM_INFO
	.align		4
.L_49:
        /*0108*/ 	.byte	0x04, 0x17
        /*010a*/ 	.short	(.L_51 - .L_50)
.L_50:
        /*010c*/ 	.word	0x00000000
        /*0110*/ 	.short	0x0009
        /*0112*/ 	.short	0x0038
        /*0114*/ 	.byte	0x00, 0xf0, 0x11, 0x00


	//----- nvinfo : EIATTR_KPARAM_INFO
	.align		4
.L_51:
        /*0118*/ 	.byte	0x04, 0x17
        /*011a*/ 	.short	(.L_53 - .L_52)
.L_52:
        /*011c*/ 	.word	0x00000000
        /*0120*/ 	.short	0x0008
        /*0122*/ 	.short	0x0034
        /*0124*/ 	.byte	0x00, 0xf0, 0x11, 0x00


	//----- nvinfo : EIATTR_KPARAM_INFO
	.align		4
.L_53:
        /*0128*/ 	.byte	0x04, 0x17
        /*012a*/ 	.short	(.L_55 - .L_54)
.L_54:
        /*012c*/ 	.word	0x00000000
        /*0130*/ 	.short	0x0007
        /*0132*/ 	.short	0x0030
        /*0134*/ 	.byte	0x00, 0xf0, 0x11, 0x00


	//----- nvinfo : EIATTR_KPARAM_INFO
	.align		4
.L_55:
        /*0138*/ 	.byte	0x04, 0x17
        /*013a*/ 	.short	(.L_57 - .L_56)
.L_56:
        /*013c*/ 	.word	0x00000000
        /*0140*/ 	.short	0x0006
        /*0142*/ 	.short	0x002c
        /*0144*/ 	.byte	0x00, 0xf0, 0x11, 0x00


	//----- nvinfo : EIATTR_KPARAM_INFO
	.align		4
.L_57:
        /*0148*/ 	.byte	0x04, 0x17
        /*014a*/ 	.short	(.L_59 - .L_58)
.L_58:
        /*014c*/ 	.word	0x00000000
        /*0150*/ 	.short	0x0005
        /*0152*/ 	.short	0x0028
        /*0154*/ 	.byte	0x00, 0xf0, 0x11, 0x00


	//----- nvinfo : EIATTR_KPARAM_INFO
	.align		4
.L_59:
        /*0158*/ 	.byte	0x04, 0x17
        /*015a*/ 	.short	(.L_61 - .L_60)
.L_60:
        /*015c*/ 	.word	0x00000000
        /*0160*/ 	.short	0x0004
        /*0162*/ 	.short	0x0020
        /*0164*/ 	.byte	0x00, 0xf4, 0x21, 0x00


	//----- nvinfo : EIATTR_KPARAM_INFO
	.align		4
.L_61:
        /*0168*/ 	.byte	0x04, 0x17
        /*016a*/ 	.short	(.L_63 - .L_62)
.L_62:
        /*016c*/ 	.word	0x00000000
        /*0170*/ 	.short	0x0003
        /*0172*/ 	.short	0x0018
        /*0174*/ 	.byte	0x00, 0xf4, 0x21, 0x00


	//----- nvinfo : EIATTR_KPARAM_INFO
	.align		4
.L_63:
        /*0178*/ 	.byte	0x04, 0x17
        /*017a*/ 	.short	(.L_65 - .L_64)
.L_64:
        /*017c*/ 	.word	0x00000000
        /*0180*/ 	.short	0x0002
        /*0182*/ 	.short	0x0010
        /*0184*/ 	.byte	0x00, 0xf4, 0x21, 0x00


	//----- nvinfo : EIATTR_KPARAM_INFO
	.align		4
.L_65:
        /*0188*/ 	.byte	0x04, 0x17
        /*018a*/ 	.short	(.L_67 - .L_66)
.L_66:
        /*018c*/ 	.word	0x00000000
        /*0190*/ 	.short	0x0001
        /*0192*/ 	.short	0x0008
        /*0194*/ 	.byte	0x00, 0xf4, 0x21, 0x00


	//----- nvinfo : EIATTR_KPARAM_INFO
	.align		4
.L_67:
        /*0198*/ 	.byte	0x04, 0x17
        /*019a*/ 	.short	(.L_69 - .L_68)
.L_68:
        /*019c*/ 	.word	0x00000000
        /*01a0*/ 	.short	0x0000
        /*01a2*/ 	.short	0x0000
        /*01a4*/ 	.byte	0x00, 0xf4, 0x21, 0x00


	//----- nvinfo : EIATTR_AT_ENTRY_FRAGMENTS
	.align		4
.L_69:
        /*01a8*/ 	.byte	0x04, 0x4f
        /*01aa*/ 	.short	(.L_71 - .L_70)


	//   ....[0]....
.L_70:
        /*01ac*/ 	.word	0x00000004


	//----- nvinfo : EIATTR_RESERVED_SMEM_USED
	.align		4
.L_71:
        /*01b0*/ 	.byte	0x01, 0x41
	.zero		2


	//----- nvinfo : EIATTR_SPARSE_MMA_MASK
	.align		4
        /*01b4*/ 	.byte	0x03, 0x50
        /*01b6*/ 	.short	0x0000


	//----- nvinfo : EIATTR_TCGEN05_1CTA_USED
	.align		4
        /*01b8*/ 	.byte	0x01, 0x51
	.zero		2


	//----- nvinfo : EIATTR_MAXREG_COUNT
	.align		4
        /*01bc*/ 	.byte	0x03, 0x1b
        /*01be*/ 	.short	0x00ff


	//----- nvinfo : EIATTR_NUM_BARRIERS
	.align		4
        /*01c0*/ 	.byte	0x02, 0x4c
        /*01c2*/ 	.byte	0x01
	.zero		1


	//----- nvinfo : EIATTR_INT_WARP_WIDE_INSTR_OFFSETS
	.align		4
        /*01c4*/ 	.byte	0x04, 0x31
        /*01c6*/ 	.short	(.L_73 - .L_72)


	//   ....[0]....
.L_72:
        /*01c8*/ 	.word	0x00001160


	//   ....[1]....
        /*01cc*/ 	.word	0x00001170


	//   ....[2]....
        /*01d0*/ 	.word	0x00001700


	//   ....[3]....
        /*01d4*/ 	.word	0x000017c0


	//   ....[4]....
        /*01d8*/ 	.word	0x00004b40


	//   ....[5]....
        /*01dc*/ 	.word	0x00007ea0


	//   ....[6]....
        /*01e0*/ 	.word	0x00007ef0


	//----- nvinfo : EIATTR_COOP_GROUP_MASK_REGIDS
	.align		4
.L_73:
        /*01e4*/ 	.byte	0x04, 0x29
        /*01e6*/ 	.short	(.L_75 - .L_74)


	//   ....[0]....
.L_74:
        /*01e8*/ 	.word	0xffffffff


	//   ....[1]....
        /*01ec*/ 	.word	0xffffffff


	//   ....[2]....
        /*01f0*/ 	.word	0xffffffff


	//   ....[3]....
        /*01f4*/ 	.word	0xffffffff


	//   ....[4]....
        /*01f8*/ 	.word	0xffffffff


	//   ....[5]....
        /*01fc*/ 	.word	0xffffffff


	//   ....[6]....
        /*0200*/ 	.word	0xffffffff


	//   ....[7]....
        /*0204*/ 	.word	0xffffffff


	//   ....[8]....
        /*0208*/ 	.word	0xffffffff


	//   ....[9]....
        /*020c*/ 	.word	0xffffffff


	//   ....[10]....
        /*0210*/ 	.word	0xffffffff


	//   ....[11]....
        /*0214*/ 	.word	0xffffffff


	//----- nvinfo : EIATTR_COOP_GROUP_INSTR_OFFSETS
	.align		4
.L_75:
        /*0218*/ 	.byte	0x04, 0x28
        /*021a*/ 	.short	(.L_77 - .L_76)


	//   ....[0]....
.L_76:
        /*021c*/ 	.word	0x00000060


	//   ....[1]....
        /*0220*/ 	.word	0x00000320


	//   ....[2]....
        /*0224*/ 	.word	0x000026d0


	//   ....[3]....
        /*0228*/ 	.word	0x00002910


	//   ....[4]....
        /*022c*/ 	.word	0x00003400


	//   ....[5]....
        /*0230*/ 	.word	0x00003770


	//   ....[6]....
        /*0234*/ 	.word	0x00005880


	//   ....[7]....
        /*0238*/ 	.word	0x000058d0


	//   ....[8]....
        /*023c*/ 	.word	0x00006150


	//   ....[9]....
        /*0240*/ 	.word	0x000061a0


	//   ....[10]....
        /*0244*/ 	.word	0x00007d30


	//   ....[11]....
        /*0248*/ 	.word	0x00007fa0


	//----- nvinfo : EIATTR_VRC_CTA_INIT_COUNT
	.align		4
.L_77:
        /*024c*/ 	.byte	0x02, 0x4a
        /*024e*/ 	.byte	0x80
	.zero		1


	//----- nvinfo : EIATTR_MBARRIER_INSTR_OFFSETS
	.align		4
        /*0250*/ 	.byte	0x04, 0x39
        /*0252*/ 	.short	(.L_79 - .L_78)


	//   ....[0]....
.L_78:
        /*0254*/ 	.word	0x000014a0
        /*0258*/ 	.word	0x000000ff
        /*025c*/ 	.word	0x00000000
        /*0260*/ 	.short	0x0100
        /*0262*/ 	.byte	0x13
	.zero		1


	//   ....[1]....
        /*0264*/ 	.word	0x000017b0
        /*0268*/ 	.word	0x000000ff
        /*026c*/ 	.word	0x0000e008
        /*0270*/ 	.short	0x0100
        /*0272*/ 	.byte	0x10
	.zero		1


	//   ....[2]....
        /*0274*/ 	.word	0x00001a00
        /*0278*/ 	.word	0x000000ff
        /*027c*/ 	.word	0x00004000
        /*0280*/ 	.short	0x0100
        /*0282*/ 	.byte	0x10
	.zero		1


	//   ....[3]....
        /*0284*/ 	.word	0x00001c50
        /*0288*/ 	.word	0x000000ff
        /*028c*/ 	.word	0x00004000
        /*0290*/ 	.short	0x010a
        /*0292*/ 	.byte	0x10
	.zero		1


	//   ....[4]....
        /*0294*/ 	.word	0x00001da0
        /*0298*/ 	.word	0x000000ff
        /*029c*/ 	.word	0x00004000
        /*02a0*/ 	.short	0x0108
        /*02a2*/ 	.byte	0x10
	.zero		1


	//   ....[5]....
        /*02a4*/ 	.word	0x00004d80
        /*02a8*/ 	.word	0x000000ff
        /*02ac*/ 	.word	0x0000e010
        /*02b0*/ 	.short	0x0100
        /*02b2*/ 	.byte	0x10
	.zero		1


	//   ....[6]....
        /*02b4*/ 	.word	0x00004ee0
        /*02b8*/ 	.word	0x000000ff
        /*02bc*/ 	.word	0x0000e010
        /*02c0*/ 	.short	0x010a
        /*02c2*/ 	.byte	0x10
	.zero		1


	//   ....[7]....
        /*02c4*/ 	.word	0x00004fd0
        /*02c8*/ 	.word	0x000000ff
        /*02cc*/ 	.word	0x0000e010
        /*02d0*/ 	.short	0x0108
        /*02d2*/ 	.byte	0x10
	.zero		1


	//   ....[8]....
        /*02d4*/ 	.word	0x000061f0
        /*02d8*/ 	.word	0x000000ff
        /*02dc*/ 	.word	0x00000000
        /*02e0*/ 	.short	0x010a
        /*02e2*/ 	.byte	0x13
	.zero		1


	//   ....[9]....
        /*02e4*/ 	.word	0x00006f40
        /*02e8*/ 	.word	0x000000ff
        /*02ec*/ 	.word	0x00000000
        /*02f0*/ 	.short	0x010a
        /*02f2*/ 	.byte	0x13
	.zero		1


	//   ....[10]....
        /*02f4*/ 	.word	0x000070d0
        /*02f8*/ 	.word	0x000000ff
        /*02fc*/ 	.word	0x0000e000
        /*0300*/ 	.short	0x0108
        /*0302*/ 	.byte	0x10
	.zero		1


	//   ....[11]....
        /*0304*/ 	.word	0x00007190
        /*0308*/ 	.word	0x000000ff
        /*030c*/ 	.word	0x0000e008
        /*0310*/ 	.short	0x0108
        /*0312*/ 	.byte	0x10
	.zero		1


	//   ....[12]....
        /*0314*/ 	.word	0x00007fc0
        /*0318*/ 	.word	0x000000ff
        /*031c*/ 	.word	0x00004000
        /*0320*/ 	.short	0x010a
        /*0322*/ 	.byte	0x10
	.zero		1


	//   ....[13]....
        /*0324*/ 	.word	0x00007ff0
        /*0328*/ 	.word	0x000000ff
        /*032c*/ 	.word	0x0000e010
        /*0330*/ 	.short	0x010a
        /*0332*/ 	.byte	0x10
	.zero		1


	//   ....[14]....
        /*0334*/ 	.word	0x00008020
        /*0338*/ 	.word	0x000000ff
        /*033c*/ 	.word	0x00000000
        /*0340*/ 	.short	0x010a
        /*0342*/ 	.byte	0x13
	.zero		1


	//   ....[15]....
        /*0344*/ 	.word	0x00008050
        /*0348*/ 	.word	0x000000ff
        /*034c*/ 	.word	0x00000000
        /*0350*/ 	.short	0x010a
        /*0352*/ 	.byte	0x13
	.zero		1


	//----- nvinfo : EIATTR_NUM_MBARRIERS
	.align		4
.L_79:
        /*0354*/ 	.byte	0x03, 0x38
        /*0356*/ 	.short	0xffff


	//----- nvinfo : EIATTR_EXIT_INSTR_OFFSETS
	.align		4
        /*0358*/ 	.byte	0x04, 0x1c
        /*035a*/ 	.short	(.L_81 - .L_80)


	//   ....[0]....
.L_80:
        /*035c*/ 	.word	0x00007fb0


	//----- nvinfo : EIATTR_REQNTID
	.align		4
.L_81:
        /*0360*/ 	.byte	0x04, 0x10
        /*0362*/ 	.short	(.L_83 - .L_82)
.L_82:
        /*0364*/ 	.word	0x00000100
        /*0368*/ 	.word	0x00000001
        /*036c*/ 	.word	0x00000001


	//----- nvinfo : EIATTR_CRS_STACK_SIZE
	.align		4
.L_83:
        /*0370*/ 	.byte	0x04, 0x1e
        /*0372*/ 	.short	(.L_85 - .L_84)
.L_84:
        /*0374*/ 	.word	0x00000000


	//----- nvinfo : EIATTR_CBANK_PARAM_SIZE
	.align		4
.L_85:
        /*0378*/ 	.byte	0x03, 0x19
        /*037a*/ 	.short	0x0088


	//----- nvinfo : EIATTR_PARAM_CBANK
	.align		4
        /*037c*/ 	.byte	0x04, 0x0a
        /*037e*/ 	.short	(.L_87 - .L_86)
	.align		4
.L_86:
        /*0380*/ 	.word	index@(.nv.constant0.attn_fwd)
        /*0384*/ 	.short	0x0380
        /*0386*/ 	.short	0x0088


	//----- nvinfo : EIATTR_SW_WAR
	.align		4
.L_87:
        /*0388*/ 	.byte	0x04, 0x36
        /*038a*/ 	.short	(.L_89 - .L_88)
.L_88:
        /*038c*/ 	.word	0x00000008
.L_89:


//--------------------- .nv.compat                --------------------------
	.section	.nv.compat,"",@"SHT_CUDA_COMPAT_INFO"
	.align	4
        /*0000*/ 	.byte	0x02, 0x02, 0x02, 0x00, 0x02, 0x05, 0x05, 0x00, 0x02, 0x03, 0x00, 0x00, 0x02, 0x06, 0x01, 0x00


//--------------------- .nv.callgraph             --------------------------
	.section	.nv.callgraph,"",@"SHT_CUDA_CALLGRAPH"
	.align	4
	.sectionentsize	8
	.align		4
        /*0000*/ 	.word	0x00000000
	.align		4
        /*0004*/ 	.word	0xffffffff
	.align		4
        /*0008*/ 	.word	0x00000000
	.align		4
        /*000c*/ 	.word	0xfffffffe
	.align		4
        /*0010*/ 	.word	0x00000000
	.align		4
        /*0014*/ 	.word	0xfffffffd
	.align		4
        /*0018*/ 	.word	0x00000000
	.align		4
        /*001c*/ 	.word	0xfffffffc


//--------------------- .nv.constant4             --------------------------
	.section	.nv.constant4,"a",@progbits
	.align	8
	.align		8
.nv.constant4:
        /*0000*/ 	.dword	_$_str


//--------------------- .text.attn_fwd            --------------------------
	.section	.text.attn_fwd,"ax",@progbits
	.align	128
        .global         attn_fwd
        .type           attn_fwd,@function
        .size           attn_fwd,(.L_x_28 - attn_fwd)
        .other          attn_fwd,@"STO_CUDA_ENTRY STV_DEFAULT"
attn_fwd:
.text.attn_fwd:
[----:B------:R-:W0:Y:S01]  /*0000*/  LDC R1, c[0x0][0x37c] ;  /* 0x0000df00ff017b82 */ /* 0x000e220000000800 */
[----:B------:R-:W1:Y:S02]  /*0010*/  S2R R2, SR_TID.X ;  /* 0x0000000000027919 */ /* 0x000e640000002100 */
[----:B-1----:R-:W-:-:S13]  /*0020*/  ISETP.GE.U32.AND P0, PT, R2, 0x20, PT ;  /* 0x000000200200780c */ /* 0x002fda0003f06070 */
[----:B------:R-:W-:Y:S02]  /*0030*/  VOTEU.ANY UP0, P0 ;  /* 0x0000000000ff7886 */ /* 0x000fe40000000100 */
[----:B0-----:R-:W-:Y:S05]  /*0040*/  BRA.U UP0, `(.L_x_0) ;  /* 0x0000000100b87547 */ /* 0x001fea000b800000 */
[----:B------:R-:W0:Y:S01]  /*0050*/  S2UR UR6, SR_CgaCtaId ;  /* 0x00000000000679c3 */ /* 0x000e220000008800 */
[----:B------:R-:W-:Y:S01]  /*0060*/  NOP ;  /* 0x0000000000007918 */ /* 0x000fe20000000000 */
[----:B------:R-:W-:Y:S02]  /*0070*/  UMOV UR4, 0x40 ;  /* 0x0000004000047882 */ /* 0x000fe40000000000 */
[----:B0-----:R-:W-:-:S09]  /*0080*/  ULEA UR4, UR6, UR4, 0x18 ;  /* 0x0000000406047291 */ /* 0x001fd2000f8ec0ff */
[----:B------:R-:W0:Y:S01]  /*0090*/  LDS.U8 R0, [UR4] ;  /* 0x00000004ff007984 */ /* 0x000e220008000000 */
[----:B------:R-:W-:Y:S02]  /*00a0*/  UMOV UR4, 0x400 ;  /* 0x0000040000047882 */ /* 0x000fe40000000000 */
[----:B------:R-:W-:Y:S01]  /*00b0*/  ULEA UR4, UR6, UR4, 0x18 ;  /* 0x0000000406047291 */ /* 0x000fe2000f8ec0ff */
[----:B0-----:R-:W-:-:S13]  /*00c0*/  ISETP.NE.AND P0, PT, R0, RZ, PT ;  /* 0x000000ff0000720c */ /* 0x001fda0003f05270 */
[----:B------:R-:W-:Y:S05]  /*00d0*/  @P0 BRA `(.L_x_1) ;  /* 0x00000000007c0947 */ /* 0x000fea0003800000 */
[----:B------:R-:W-:-:S13]  /*00e0*/  ELECT P0, URZ, PT ;  /* 0x0000000000ff782f */ /* 0x000fda0003800000 */
[----:B------:R-:W-:Y:S05]  /*00f0*/  @!P0 BRA `(.L_x_2) ;  /* 0x0000000000848947 */ /* 0x000fea0003800000 */
[----:B------:R-:W-:Y:S01]  /*0100*/  UMOV UR5, 0x4 ;  /* 0x0000000400057882 */ /* 0x000fe20000000000 */
[----:B------:R-:W-:Y:S02]  /*0110*/  IMAD.MOV.U32 R5, RZ, RZ, 0x1 ;  /* 0x00000001ff057424 */ /* 0x000fe400078e00ff */
[----:B------:R-:W-:Y:S02]  /*0120*/  IMAD.MOV.U32 R3, RZ, RZ, 0xf ;  /* 0x0000000fff037424 */ /* 0x000fe400078e00ff */
[----:B------:R-:W-:Y:S04]  /*0130*/  DEPBAR.LE SB0, 0x36 ;  /* 0x00008d800000791a */ /* 0x000fe80000000000 */
[----:B------:R-:W0:Y:S02]  /*0140*/  UTCATOMSWS.FIND_AND_SET.ALIGN UP1, UR5, UR5 ;  /* 0x00000005000575e3 */ /* 0x000e240008020800 */
[----:B0-----:R-:W-:-:S04]  /*0150*/  PLOP3.LUT P0, PT, PT, PT, UP1, 0x80, 0x8 ;  /* 0x000000000008781c */ /* 0x001fc80003f0f018 */
[----:B------:R-:W-:-:S04]  /*0160*/  SEL R0, RZ, 0xffffffff, !P0 ;  /* 0xffffffffff007807 */ /* 0x000fc80004000000 */
[----:B------:R-:W-:Y:S01]  /*0170*/  ISETP.NE.AND P0, PT, R0, RZ, PT ;  /* 0x000000ff0000720c */ /* 0x000fe20003f05270 */
[----:B------:R-:W-:-:S12]  /*0180*/  IMAD.U32 R0, RZ, RZ, UR5 ;  /* 0x00000005ff007e24 */ /* 0x000fd8000f8e00ff */
[----:B------:R-:W-:Y:S05]  /*0190*/  @P0 BRA `(.L_x_3) ;  /* 0x0000000000240947 */ /* 0x000fea0003800000 */
.L_x_4:
[----:B------:R-:W-:Y:S05]  /*01a0*/  NANOSLEEP 0x64 ;  /* 0x000000640000795d */ /* 0x000fea0003800000 */
[----:B------:R-:W-:-:S05]  /*01b0*/  UMOV UR5, 0x4 ;  /* 0x0000000400057882 */ /* 0x000fca0000000000 */
[----:B------:R-:W-:Y:S04]  /*01c0*/  DEPBAR.LE SB0, 0x36 ;  /* 0x00008d800000791a */ /* 0x000fe80000000000 */
[----:B------:R-:W0:Y:S02]  /*01d0*/  UTCATOMSWS.FIND_AND_SET.ALIGN UP1, UR5, UR5 ;  /* 0x00000005000575e3 */ /* 0x000e240008020800 */
[----:B0-----:R-:W-:-:S04]  /*01e0*/  PLOP3.LUT P0, PT, PT, PT, UP1, 0x80, 0x8 ;  /* 0x000000000008781c */ /* 0x001fc80003f0f018 */
[----:B------:R-:W-:-:S04]  /*01f0*/  SEL R0, RZ, 0xffffffff, !P0 ;  /* 0xffffffffff007807 */ /* 0x000fc80004000000 */
[----:B------:R-:W-:Y:S01]  /*0200*/  ISETP.NE.AND P0, PT, R0, RZ, PT ;  /* 0x000000ff0000720c */ /* 0x000fe20003f05270 */
[----:B------:R-:W-:-:S12]  /*0210*/  IMAD.U32 R0, RZ, RZ, UR5 ;  /* 0x00000005ff007e24 */ /* 0x000fd8000f8e00ff */
[----:B------:R-:W-:Y:S05]  /*0220*/  @!P0 BRA `(.L_x_4) ;  /* 0xfffffffc00dc8947 */ /* 0x000fea000383ffff */
.L_x_3:
[C---:B------:R-:W-:Y:S01]  /*0230*/  VIADD R4, R0.reuse, 0x10 ;  /* 0x0000001000047836 */ /* 0x040fe20000000000 */
[----:B------:R-:W-:Y:S01]  /*0240*/  UMOV UR5, 0x50 ;  /* 0x0000005000057882 */ /* 0x000fe20000000000 */
[----:B------:R-:W-:Y:S01]  /*0250*/  SHF.L.U32 R3, R3, R0, RZ ;  /* 0x0000000003037219 */ /* 0x000fe200000006ff */
[----:B------:R-:W-:Y:S01]  /*0260*/  ULEA UR5, UR6, UR5, 0x18 ;  /* 0x0000000506057291 */ /* 0x000fe2000f8ec0ff */
[----:B------:R-:W-:Y:S01]  /*0270*/  IMAD.SHL.U32 R0, R0, 0x20, RZ ;  /* 0x0000002000007824 */ /* 0x000fe200078e00ff */
[----:B------:R-:W-:-:S04]  /*0280*/  SHF.L.U32 R4, R5, R4, RZ ;  /* 0x0000000405047219 */ /* 0x000fc800000006ff */
[----:B------:R-:W-:-:S05]  /*0290*/  LOP3.LUT R3, R4, R3, RZ, 0xfc, !PT ;  /* 0x0000000304037212 */ /* 0x000fca00078efcff */
[----:B------:R0:W-:Y:S04]  /*02a0*/  ATOMS.OR RZ, [UR5], R3 ;  /* 0x00000003ffff798c */ /* 0x0001e8000b000005 */
[----:B------:R0:W-:Y:S01]  /*02b0*/  STS [UR4], R0 ;  /* 0x00000000ff007988 */ /* 0x0001e20008000804 */
[----:B------:R-:W-:Y:S05]  /*02c0*/  BRA `(.L_x_2) ;  /* 0x0000000000107947 */ /* 0x000fea0003800000 */
.L_x_1:
[----:B------:R-:W-:Y:S01]  /*02d0*/  IMAD.MOV.U32 R0, RZ, RZ, -0x1 ;  /* 0xffffffffff007424 */ /* 0x000fe200078e00ff */
[----:B------:R-:W-:-:S04]  /*02e0*/  MOV R4, 0x310 ;  /* 0x0000031000047802 */ /* 0x000fc80000000f00 */
[----:B------:R0:W-:Y:S03]  /*02f0*/  STS [UR4], R0 ;  /* 0x00000000ff007988 */ /* 0x0001e60008000804 */
[----:B0-----:R-:W-:Y:S05]  /*0300*/  CALL.REL.NOINC `($__internal_1_$__cuda_sm10x_tcgen05_guardrail_trap_phase_invalid_during_alloc) ;  /* 0x0000007c00687944 */ /* 0x001fea0003c00000 */
.L_x_2:
[----:B------:R-:W-:Y:S05]  /*0310*/  WARPSYNC.ALL ;  /* 0x0000000000007948 */ /* 0x000fea0003800000 */
[----:B------:R-:W-:Y:S01]  /*0320*/  NOP ;  /* 0x0000000000007918 */ /* 0x000fe20000000000 */
.L_x_0:
[----:B------:R-:W1:Y:S08]  /*0330*/  S2UR UR23, SR_CTAID.X ;  /* 0x00000000001779c3 */ /* 0x000e700000002500 */
[----:B------:R-:W-:Y:S01]  /*0340*/  BAR.SYNC.DEFER_BLOCKING 0x0 ;  /* 0x0000000000007b1d */ /* 0x000fe20000010000 */
[----:B------:R-:W-:-:S04]  /*0350*/  SHF.R.U32.HI R16, RZ, 0x6, R2 ;  /* 0x00000006ff107819 */ /* 0x000fc80000011602 */
[----:B------:R-:W-:Y:S01]  /*0360*/  SGXT.U32 R16, R16, 0x2 ;  /* 0x000000021010781a */ /* 0x000fe20000000000 */
[----:B------:R-:W2:Y:S02]  /*0370*/  LDCU.64 UR4, c[0x0][0x3b0] ;  /* 0x00007600ff0477ac */ /* 0x000ea40008000a00 */
[----:B------:R-:W3:Y:S01]  /*0380*/  LDC R22, c[0x0][0x3b8] ;  /* 0x0000ee00ff167b82 */ /* 0x000ee20000000800 */
[----:B------:R-:W-:Y:S01]  /*0390*/  UMOV UR16, 0x400 ;  /* 0x0000040000107882 */ /* 0x000fe20000000000 */
[----:B------:R-:W4:Y:S06]  /*03a0*/  LDCU.64 UR30, c[0x0][0x358] ;  /* 0x00006b00ff1e77ac */ /* 0x000f2c0008000a00 */
[----:B------:R-:W0:Y:S08]  /*03b0*/  S2UR UR6, SR_CgaCtaId ;  /* 0x00000000000679c3 */ /* 0x000e300000008800 */
[----:B------:R-:W0:Y:S01]  /*03c0*/  S2UR UR7, SR_CTAID.Y ;  /* 0x00000000000779c3 */ /* 0x000e220000002600 */
[----:B-1----:R-:W-:-:S06]  /*03d0*/  USHF.L.U32 UR23, UR23, 0x6, URZ ;  /* 0x0000000617177899 */ /* 0x002fcc00080006ff */
[----:B0-----:R-:W-:Y:S01]  /*03e0*/  IMAD.U32 R3, RZ, RZ, UR23 ;  /* 0x00000017ff037e24 */ /* 0x001fe2000f8e00ff */
[----:B------:R-:W0:Y:S01]  /*03f0*/  LDC.64 R18, c[0x0][0x380] ;  /* 0x0000e000ff127b82 */ /* 0x000e220000000a00 */
[----:B---3--:R-:W-:-:S03]  /*0400*/  IMAD R6, R16, R22, RZ ;  /* 0x0000001610067224 */ /* 0x008fc600078e02ff */
[----:B------:R-:W-:Y:S01]  /*0410*/  LOP3.LUT R0, R3, 0x3f, R2, 0xf8, !PT ;  /* 0x0000003f03007812 */ /* 0x000fe200078ef802 */
[----:B------:R-:W-:Y:S01]  /*0420*/  IMAD R7, R22, 0x4, R6 ;  /* 0x0000000416077824 */ /* 0x000fe200078e0206 */
[----:B------:R-:W-:-:S03]  /*0430*/  ULEA UR16, UR6, UR16, 0x18 ;  /* 0x0000001006107291 */ /* 0x000fc6000f8ec0ff */
[----:B--2---:R-:W-:Y:S01]  /*0440*/  IMAD R3, R0, UR5, RZ ;  /* 0x0000000500037c24 */ /* 0x004fe2000f8e02ff */
[----:B------:R-:W1:Y:S01]  /*0450*/  LDC.64 R172, c[0x0][0x3c0] ;  /* 0x0000f000ffac7b82 */ /* 0x000e620000000a00 */
[C---:B------:R-:W-:Y:S02]  /*0460*/  IMAD R9, R22.reuse, 0x4, R7 ;  /* 0x0000000416097824 */ /* 0x040fe400078e0207 */
[C---:B------:R-:W-:Y:S02]  /*0470*/  IMAD.SHL.U32 R5, R3.reuse, 0x2, RZ ;  /* 0x0000000203057824 */ /* 0x040fe400078e00ff */
[----:B------:R-:W-:Y:S01]  /*0480*/  IMAD.HI R4, R3, 0x2, RZ ;  /* 0x0000000203047827 */ /* 0x000fe200078e02ff */
[----:B------:R-:W-:Y:S01]  /*0490*/  UIMAD UR4, UR7, UR4, URZ ;  /* 0x00000004070472a4 */ /* 0x000fe2000f8e02ff */
[----:B------:R-:W2:Y:S01]  /*04a0*/  LDS R30, [UR16] ;  /* 0x00000010ff1e7984 */ /* 0x000ea20008000800 */
[----:B------:R-:W3:Y:S01]  /*04b0*/  LDC.64 R28, c[0x0][0x388] ;  /* 0x0000e200ff1c7b82 */ /* 0x000ee20000000a00 */
[----:B------:R-:W-:Y:S01]  /*04c0*/  IMAD R3, R22, 0x4, R9 ;  /* 0x0000000416037824 */ /* 0x000fe200078e0209 */
[----:B------:R-:W-:-:S02]  /*04d0*/  USHF.L.U32 UR8, UR4, 0x1, URZ ;  /* 0x0000000104087899 */ /* 0x000fc400080006ff */
[----:B------:R-:W-:Y:S01]  /*04e0*/  UIMAD.WIDE UR4, UR4, 0x2, URZ ;  /* 0x00000002040478a5 */ /* 0x000fe2000f8e02ff */
[----:B------:R-:W-:-:S03]  /*04f0*/  IMAD R10, R22, 0x4, R3 ;  /* 0x00000004160a7824 */ /* 0x000fc600078e0203 */
[----:B0-----:R-:W-:-:S04]  /*0500*/  IADD3 R18, P0, P1, R5, UR8, R18 ;  /* 0x0000000805127c10 */ /* 0x001fc8000f91e012 */
[----:B------:R-:W-:Y:S02]  /*0510*/  IADD3.X R20, PT, PT, R4, UR5, R19, P0, P1 ;  /* 0x0000000504147c10 */ /* 0x000fe400087e2413 */
[CC--:B------:R-:W-:Y:S01]  /*0520*/  LEA R8, P1, R9.reuse, R18.reuse, 0x1 ;  /* 0x0000001209087211 */ /* 0x0c0fe200078208ff */
[----:B------:R-:W0:Y:S01]  /*0530*/  LDCU UR4, c[0x0][0x3c8] ;  /* 0x00007900ff0477ac */ /* 0x000e220008000800 */
[-C--:B------:R-:W-:Y:S01]  /*0540*/  LEA R12, P2, R10, R18.reuse, 0x1 ;  /* 0x000000120a0c7211 */ /* 0x080fe200078408ff */
[----:B------:R-:W-:Y:S01]  /*0550*/  IMAD R15, R22, 0x4, R10 ;  /* 0x00000004160f7824 */ /* 0x000fe200078e020a */
[----:B------:R-:W-:Y:S02]  /*0560*/  LEA R4, P0, R6, R18, 0x1 ;  /* 0x0000001206047211 */ /* 0x000fe400078008ff */
[-C--:B------:R-:W-:Y:S01]  /*0570*/  LEA.HI.X.SX32 R9, R9, R20.reuse, 0x1, P1 ;  /* 0x0000001409097211 */ /* 0x080fe200008f0eff */
[----:B------:R-:W-:Y:S01]  /*0580*/  BAR.SYNC.DEFER_BLOCKING 0x0 ;  /* 0x0000000000007b1d */ /* 0x000fe20000010000 */
[----:B------:R-:W-:-:S02]  /*0590*/  LEA.HI.X.SX32 R13, R10, R20, 0x1, P2 ;  /* 0x000000140a0d7211 */ /* 0x000fc400010f0eff */
[----:B------:R-:W-:Y:S02]  /*05a0*/  LEA R10, P1, R3, R18, 0x1 ;  /* 0x00000012030a7211 */ /* 0x000fe400078208ff */
[----:B------:R-:W-:Y:S02]  /*05b0*/  LEA.HI.X.SX32 R5, R6, R20, 0x1, P0 ;  /* 0x0000001406057211 */ /* 0x000fe400000f0eff */
[----:B------:R-:W-:Y:S02]  /*05c0*/  LEA R6, P0, R7, R18, 0x1 ;  /* 0x0000001207067211 */ /* 0x000fe400078008ff */
[-C--:B------:R-:W-:Y:S01]  /*05d0*/  LEA.HI.X.SX32 R11, R3, R20.reuse, 0x1, P1 ;  /* 0x00000014030b7211 */ /* 0x080fe200008f0eff */
[----:B------:R-:W-:Y:S01]  /*05e0*/  IMAD R3, R22, 0x4, R15 ;  /* 0x0000000416037824 */ /* 0x000fe200078e020f */
[----:B------:R-:W-:-:S03]  /*05f0*/  LEA.HI.X.SX32 R7, R7, R20, 0x1, P0 ;  /* 0x0000001407077211 */ /* 0x000fc600000f0eff */
[----:B------:R-:W-:Y:S01]  /*0600*/  IMAD R17, R22, 0x4, R3 ;  /* 0x0000000416117824 */ /* 0x000fe200078e0203 */
[-C--:B------:R-:W-:Y:S01]  /*0610*/  LEA R14, P1, R3, R18.reuse, 0x1 ;  /* 0x00000012030e7211 */ /* 0x080fe200078208ff */
[----:B----4-:R4:W5:Y:S04]  /*0620*/  LDG.E.U16 R19, desc[UR30][R4.64] ;  /* 0x0000001e04137981 */ /* 0x010968000c1e1500 */
[----:B------:R0:W5:Y:S04]  /*0630*/  LDG.E.U16 R21, desc[UR30][R8.64] ;  /* 0x0000001e08157981 */ /* 0x000168000c1e1500 */
[----:B------:R-:W5:Y:S01]  /*0640*/  LDG.E.U16 R32, desc[UR30][R6.64] ;  /* 0x0000001e06207981 */ /* 0x000f62000c1e1500 */
[----:B----4-:R-:W-:-:S03]  /*0650*/  LEA R4, P0, R15, R18, 0x1 ;  /* 0x000000120f047211 */ /* 0x010fc600078008ff */
[----:B------:R4:W5:Y:S01]  /*0660*/  LDG.E.U16 R23, desc[UR30][R12.64] ;  /* 0x0000001e0c177981 */ /* 0x000962000c1e1500 */
[-C--:B------:R-:W-:Y:S02]  /*0670*/  LEA.HI.X.SX32 R5, R15, R20.reuse, 0x1, P0 ;  /* 0x000000140f057211 */ /* 0x080fe400000f0eff */
[----:B------:R-:W-:Y:S01]  /*0680*/  LEA.HI.X.SX32 R15, R3, R20, 0x1, P1 ;  /* 0x00000014030f7211 */ /* 0x000fe200008f0eff */
[C---:B------:R-:W-:Y:S01]  /*0690*/  IMAD R3, R22.reuse, 0x4, R17 ;  /* 0x0000000416037824 */ /* 0x040fe200078e0211 */
[C---:B0-----:R-:W-:Y:S01]  /*06a0*/  LEA R8, P0, R17.reuse, R18, 0x1 ;  /* 0x0000001211087211 */ /* 0x041fe200078008ff */
[----:B------:R0:W5:Y:S03]  /*06b0*/  LDG.E.U16 R34, desc[UR30][R10.64] ;  /* 0x0000001e0a227981 */ /* 0x000166000c1e1500 */
[----:B------:R-:W-:Y:S01]  /*06c0*/  LEA.HI.X.SX32 R9, R17, R20, 0x1, P0 ;  /* 0x0000001411097211 */ /* 0x000fe200000f0eff */
[C---:B----4-:R-:W-:Y:S01]  /*06d0*/  IMAD R13, R22.reuse, 0x4, R3 ;  /* 0x00000004160d7824 */ /* 0x050fe200078e0203 */
[C---:B------:R-:W-:Y:S01]  /*06e0*/  LEA R6, P0, R3.reuse, R18, 0x1 ;  /* 0x0000001203067211 */ /* 0x040fe200078008ff */
[----:B------:R4:W5:Y:S03]  /*06f0*/  LDG.E.U16 R36, desc[UR30][R4.64] ;  /* 0x0000001e04247981 */ /* 0x000966000c1e1500 */
[----:B------:R-:W-:Y:S01]  /*0700*/  LEA.HI.X.SX32 R7, R3, R20, 0x1, P0 ;  /* 0x0000001403077211 */ /* 0x000fe200000f0eff */
[C---:B------:R-:W-:Y:S01]  /*0710*/  IMAD R3, R22.reuse, 0x4, R13 ;  /* 0x0000000416037824 */ /* 0x040fe200078e020d */
[-C--:B0-----:R-:W-:Y:S01]  /*0720*/  LEA R10, P0, R13, R18.reuse, 0x1 ;  /* 0x000000120d0a7211 */ /* 0x081fe200078008ff */
[----:B------:R0:W5:Y:S02]  /*0730*/  LDG.E.U16 R25, desc[UR30][R14.64] ;  /* 0x0000001e0e197981 */ /* 0x000164000c1e1500 */
[----:B------:R-:W-:Y:S01]  /*0740*/  IMAD R17, R22, 0x4, R3 ;  /* 0x0000000416117824 */ /* 0x000fe200078e0203 */
[----:B------:R-:W-:Y:S01]  /*0750*/  LEA R12, P1, R3, R18, 0x1 ;  /* 0x00000012030c7211 */ /* 0x000fe200078208ff */
[----:B------:R2:W5:Y:S01]  /*0760*/  LDG.E.U16 R106, desc[UR30][R8.64] ;  /* 0x0000001e086a7981 */ /* 0x000562000c1e1500 */
[----:B------:R-:W-:-:S02]  /*0770*/  LEA.HI.X.SX32 R11, R13, R20, 0x1, P0 ;  /* 0x000000140d0b7211 */ /* 0x000fc400000f0eff */
[----:B------:R-:W-:Y:S01]  /*0780*/  LEA.HI.X.SX32 R13, R3, R20, 0x1, P1 ;  /* 0x00000014030d7211 */ /* 0x000fe200008f0eff */
[----:B------:R-:W-:Y:S01]  /*0790*/  IMAD R3, R22, 0x4, R17 ;  /* 0x0000000416037824 */ /* 0x000fe200078e0211 */
[C---:B----4-:R-:W-:Y:S01]  /*07a0*/  LEA R4, P0, R17.reuse, R18, 0x1 ;  /* 0x0000001211047211 */ /* 0x050fe200078008ff */
[----:B-1----:R-:W-:Y:S01]  /*07b0*/  IMAD R16, R16, R173, RZ ;  /* 0x000000ad10107224 */ /* 0x002fe200078e02ff */
[----:B------:R1:W5:Y:S01]  /*07c0*/  LDG.E.U16 R27, desc[UR30][R6.64] ;  /* 0x0000001e061b7981 */ /* 0x000362000c1e1500 */
[C---:B0-----:R-:W-:Y:S01]  /*07d0*/  IMAD R15, R22.reuse, 0x4, R3 ;  /* 0x00000004160f7824 */ /* 0x041fe200078e0203 */
[----:B------:R-:W-:Y:S02]  /*07e0*/  LEA.HI.X.SX32 R5, R17, R20, 0x1, P0 ;  /* 0x0000001411057211 */ /* 0x000fe400000f0eff */
[C---:B--2---:R-:W-:Y:S01]  /*07f0*/  LEA R8, P0, R3.reuse, R18, 0x1 ;  /* 0x0000001203087211 */ /* 0x044fe200078008ff */
[C---:B------:R-:W-:Y:S01]  /*0800*/  IMAD R17, R22.reuse, 0x4, R15 ;  /* 0x0000000416117824 */ /* 0x040fe200078e020f */
[----:B------:R0:W5:Y:S02]  /*0810*/  LDG.E.U16 R13, desc[UR30][R12.64] ;  /* 0x0000001e0c0d7981 */ /* 0x000164000c1e1500 */
[----:B------:R-:W-:Y:S01]  /*0820*/  LEA.HI.X.SX32 R9, R3, R20, 0x1, P0 ;  /* 0x0000001403097211 */ /* 0x000fe200000f0eff */
[----:B------:R-:W-:Y:S01]  /*0830*/  IMAD R3, R22, 0x4, R17 ;  /* 0x0000000416037824 */ /* 0x000fe200078e0211 */
[-C--:B-1----:R-:W-:Y:S01]  /*0840*/  LEA R6, P0, R15, R18.reuse, 0x1 ;  /* 0x000000120f067211 */ /* 0x082fe200078008ff */
[----:B------:R1:W5:Y:S01]  /*0850*/  LDG.E.U16 R108, desc[UR30][R10.64] ;  /* 0x0000001e0a6c7981 */ /* 0x000362000c1e1500 */
[----:B------:R-:W-:-:S02]  /*0860*/  LEA R14, P1, R17, R18, 0x1 ;  /* 0x00000012110e7211 */ /* 0x000fc400078208ff */
[-C--:B------:R-:W-:Y:S01]  /*0870*/  LEA.HI.X.SX32 R7, R15, R20.reuse, 0x1, P0 ;  /* 0x000000140f077211 */ /* 0x080fe200000f0eff */
[----:B------:R2:W5:Y:S01]  /*0880*/  LDG.E.U16 R9, desc[UR30][R8.64] ;  /* 0x0000001e08097981 */ /* 0x000562000c1e1500 */
[----:B0-----:R-:W-:Y:S01]  /*0890*/  IMAD R12, R173, 0x4, R16 ;  /* 0x00000004ad0c7824 */ /* 0x001fe200078e0210 */
[----:B------:R-:W-:Y:S02]  /*08a0*/  LEA.HI.X.SX32 R15, R17, R20, 0x1, P1 ;  /* 0x00000014110f7211 */ /* 0x000fe400008f0eff */
[----:B------:R0:W5:Y:S01]  /*08b0*/  LDG.E.U16 R112, desc[UR30][R6.64] ;  /* 0x0000001e06707981 */ /* 0x000162000c1e1500 */
[----:B-1----:R-:W-:Y:S01]  /*08c0*/  LEA R10, P0, R3, R18, 0x1 ;  /* 0x00000012030a7211 */ /* 0x002fe200078008ff */
[----:B------:R-:W-:Y:S02]  /*08d0*/  IMAD R18, R173, 0x4, R12 ;  /* 0x00000004ad127824 */ /* 0x000fe400078e020c */
[----:B------:R1:W5:Y:S01]  /*08e0*/  LDG.E.U16 R15, desc[UR30][R14.64] ;  /* 0x0000001e0e0f7981 */ /* 0x000362000c1e1500 */
[----:B------:R-:W-:Y:S01]  /*08f0*/  LEA.HI.X.SX32 R11, R3, R20, 0x1, P0 ;  /* 0x00000014030b7211 */ /* 0x000fe200000f0eff */
[C---:B------:R-:W-:Y:S01]  /*0900*/  IMAD R20, R173.reuse, 0x4, R18 ;  /* 0x00000004ad147824 */ /* 0x040fe200078e0212 */
[----:B------:R-:W-:Y:S01]  /*0910*/  LOP3.LUT R40, R2, 0x3f, RZ, 0xc0, !PT ;  /* 0x0000003f02287812 */ /* 0x000fe200078ec0ff */
[----:B------:R-:W5:Y:S02]  /*0920*/  LDG.E.U16 R110, desc[UR30][R4.64] ;  /* 0x0000001e046e7981 */ /* 0x000f64000c1e1500 */
[----:B--2---:R-:W-:-:S02]  /*0930*/  IMAD R8, R173, 0x4, R20 ;  /* 0x00000004ad087824 */ /* 0x004fc400078e0214 */
[----:B------:R2:W5:Y:S02]  /*0940*/  LDG.E.U16 R114, desc[UR30][R10.64] ;  /* 0x0000001e0a727981 */ /* 0x000564000c1e1500 */
[----:B0-----:R-:W-:-:S04]  /*0950*/  IMAD R6, R173, 0x4, R8 ;  /* 0x00000004ad067824 */ /* 0x001fc800078e0208 */
[----:B-1----:R-:W-:-:S04]  /*0960*/  IMAD R14, R173, 0x4, R6 ;  /* 0x00000004ad0e7824 */ /* 0x002fc800078e0206 */
[C---:B--2---:R-:W-:Y:S02]  /*0970*/  IMAD R10, R173.reuse, 0x4, R14 ;  /* 0x00000004ad0a7824 */ /* 0x044fe400078e020e */
[----:B------:R-:W-:Y:S02]  /*0980*/  IMAD R4, R40, UR4, RZ ;  /* 0x0000000428047c24 */ /* 0x000fe4000f8e02ff */
[C---:B------:R-:W-:Y:S02]  /*0990*/  IMAD R22, R173.reuse, 0x4, R10 ;  /* 0x00000004ad167824 */ /* 0x040fe400078e020a */
[----:B------:R-:W-:Y:S02]  /*09a0*/  IMAD R172, R172, UR7, RZ ;  /* 0x00000007acac7c24 */ /* 0x000fe4000f8e02ff */
[----:B------:R-:W-:Y:S02]  /*09b0*/  IMAD R24, R173, 0x4, R22 ;  /* 0x00000004ad187824 */ /* 0x000fe400078e0216 */
[----:B------:R-:W-:-:S02]  /*09c0*/  IMAD.SHL.U32 R5, R4, 0x2, RZ ;  /* 0x0000000204057824 */ /* 0x000fc400078e00ff */
[----:B------:R-:W-:Y:S02]  /*09d0*/  IMAD.SHL.U32 R3, R172, 0x2, RZ ;  /* 0x00000002ac037824 */ /* 0x000fe400078e00ff */
[----:B------:R-:W-:Y:S01]  /*09e0*/  IMAD R26, R173, 0x4, R24 ;  /* 0x00000004ad1a7824 */ /* 0x000fe200078e0218 */
[----:B------:R-:W-:Y:S01]  /*09f0*/  SHF.R.U32.HI R7, RZ, 0x5, R2 ;  /* 0x00000005ff077819 */ /* 0x000fe20000011602 */
[----:B------:R-:W-:Y:S01]  /*0a00*/  IMAD.HI R4, R4, 0x2, RZ ;  /* 0x0000000204047827 */ /* 0x000fe200078e02ff */
[----:B---3--:R-:W-:-:S03]  /*0a10*/  IADD3 R43, P0, P1, R5, R28, R3 ;  /* 0x0000001c052b7210 */ /* 0x008fc6000791e003 */
[----:B------:R-:W-:Y:S01]  /*0a20*/  IMAD.HI R172, R172, 0x2, RZ ;  /* 0x00000002acac7827 */ /* 0x000fe200078e02ff */
[----:B------:R-:W-:-:S03]  /*0a30*/  R2UR UR11, R7 ;  /* 0x00000000070b72ca */ /* 0x000fc600000e0000 */
[----:B------:R-:W-:Y:S01]  /*0a40*/  IMAD R28, R173, 0x4, R26 ;  /* 0x00000004ad1c7824 */ /* 0x000fe200078e021a */
[----:B------:R-:W-:-:S03]  /*0a50*/  IADD3.X R7, PT, PT, R4, R29, R172, P0, P1 ;  /* 0x0000001d04077210 */ /* 0x000fc600007e24ac */
[C---:B------:R-:W-:Y:S01]  /*0a60*/  IMAD R4, R173.reuse, 0x4, R28 ;  /* 0x00000004ad047824 */ /* 0x040fe200078e021c */
[----:B------:R-:W-:Y:S02]  /*0a70*/  R2UR UR17, R30 ;  /* 0x000000001e1172ca */ /* 0x000fe400000e0000 */
[-C--:B------:R-:W-:Y:S01]  /*0a80*/  LEA R104, P0, R16, R43.reuse, 0x1 ;  /* 0x0000002b10687211 */ /* 0x080fe200078008ff */
[C---:B------:R-:W-:Y:S01]  /*0a90*/  IMAD R30, R173.reuse, 0x4, R4 ;  /* 0x00000004ad1e7824 */ /* 0x040fe200078e0204 */
[----:B------:R-:W-:Y:S02]  /*0aa0*/  LEA R102, P1, R12, R43, 0x1 ;  /* 0x0000002b0c667211 */ /* 0x000fe400078208ff */
[----:B------:R-:W-:Y:S01]  /*0ab0*/  LEA.HI.X.SX32 R105, R16, R7, 0x1, P0 ;  /* 0x0000000710697211 */ /* 0x000fe200000f0eff */
[C---:B------:R-:W-:Y:S01]  /*0ac0*/  IMAD R16, R173.reuse, 0x4, R30 ;  /* 0x00000004ad107824 */ /* 0x040fe200078e021e */
[----:B------:R-:W-:Y:S02]  /*0ad0*/  LEA R100, P0, R18, R43, 0x1 ;  /* 0x0000002b12647211 */ /* 0x000fe400078008ff */
[-C--:B------:R-:W-:Y:S01]  /*0ae0*/  LEA.HI.X.SX32 R103, R12, R7.reuse, 0x1, P1 ;  /* 0x000000070c677211 */ /* 0x080fe200008f0eff */
[----:B------:R-:W-:Y:S01]  /*0af0*/  IMAD R12, R173, 0x4, R16 ;  /* 0x00000004ad0c7824 */ /* 0x000fe200078e0210 */
[----:B------:R-:W-:-:S02]  /*0b00*/  LEA.HI.X.SX32 R101, R18, R7, 0x1, P0 ;  /* 0x0000000712657211 */ /* 0x000fc400000f0eff */
[-C--:B------:R-:W-:Y:S01]  /*0b10*/  LEA R94, P1, R6, R43.reuse, 0x1 ;  /* 0x0000002b065e7211 */ /* 0x080fe200078208ff */
[C---:B------:R-:W-:Y:S01]  /*0b20*/  IMAD R18, R173.reuse, 0x4, R12 ;  /* 0x00000004ad127824 */ /* 0x040fe200078e020c */
[-C--:B------:R-:W-:Y:S02]  /*0b30*/  LEA R98, P2, R20, R43.reuse, 0x1 ;  /* 0x0000002b14627211 */ /* 0x080fe400078408ff */
[----:B------:R-:W-:Y:S02]  /*0b40*/  LEA R96, P0, R8, R43, 0x1 ;  /* 0x0000002b08607211 */ /* 0x000fe400078008ff */
[-C--:B------:R-:W-:Y:S01]  /*0b50*/  LEA.HI.X.SX32 R95, R6, R7.reuse, 0x1, P1 ;  /* 0x00000007065f7211 */ /* 0x080fe200008f0eff */
[----:B------:R-:W-:Y:S01]  /*0b60*/  IMAD R6, R173, 0x4, R18 ;  /* 0x00000004ad067824 */ /* 0x000fe200078e0212 */
[----:B------:R-:W-:Y:S02]  /*0b70*/  LEA.HI.X.SX32 R99, R20, R7, 0x1, P2 ;  /* 0x0000000714637211 */ /* 0x000fe400010f0eff */
[----:B------:R-:W-:-:S02]  /*0b80*/  LEA R92, P2, R14, R43, 0x1 ;  /* 0x0000002b0e5c7211 */ /* 0x000fc400078408ff */
[----:B------:R-:W-:Y:S01]  /*0b90*/  LEA.HI.X.SX32 R97, R8, R7, 0x1, P0 ;  /* 0x0000000708617211 */ /* 0x000fe200000f0eff */
[C---:B------:R-:W-:Y:S01]  /*0ba0*/  IMAD R8, R173.reuse, 0x4, R6 ;  /* 0x00000004ad087824 */ /* 0x040fe200078e0206 */
[----:B------:R-:W-:Y:S02]  /*0bb0*/  LEA R90, P0, R10, R43, 0x1 ;  /* 0x0000002b0a5a7211 */ /* 0x000fe400078008ff */
[----:B------:R-:W-:Y:S02]  /*0bc0*/  LEA.HI.X.SX32 R93, R14, R7, 0x1, P2 ;  /* 0x000000070e5d7211 */ /* 0x000fe400010f0eff */
[----:B------:R-:W-:Y:S02]  /*0bd0*/  LEA R86, P2, R24, R43, 0x1 ;  /* 0x0000002b18567211 */ /* 0x000fe400078408ff */
[-C--:B------:R-:W-:Y:S01]  /*0be0*/  LEA.HI.X.SX32 R91, R10, R7.reuse, 0x1, P0 ;  /* 0x000000070a5b7211 */ /* 0x080fe200000f0eff */
[----:B------:R-:W-:Y:S01]  /*0bf0*/  IMAD R10, R173, 0x4, R8 ;  /* 0x00000004ad0a7824 */ /* 0x000fe200078e0208 */
[----:B------:R-:W-:-:S02]  /*0c00*/  LEA.HI.X.SX32 R87, R24, R7, 0x1, P2 ;  /* 0x0000000718577211 */ /* 0x000fc400010f0eff */
[-C--:B------:R-:W-:Y:S01]  /*0c10*/  LEA R80, P2, R4, R43.reuse, 0x1 ;  /* 0x0000002b04507211 */ /* 0x080fe200078408ff */
[C---:B------:R-:W-:Y:S01]  /*0c20*/  IMAD R14, R173.reuse, 0x4, R10 ;  /* 0x00000004ad0e7824 */ /* 0x040fe200078e020a */
[----:B------:R-:W-:Y:S02]  /*0c30*/  LEA R88, P1, R22, R43, 0x1 ;  /* 0x0000002b16587211 */ /* 0x000fe400078208ff */
[-C--:B------:R-:W-:Y:S01]  /*0c40*/  LEA.HI.X.SX32 R81, R4, R7.reuse, 0x1, P2 ;  /* 0x0000000704517211 */ /* 0x080fe200010f0eff */
[C---:B------:R-:W-:Y:S01]  /*0c50*/  IMAD R4, R173.reuse, 0x4, R14 ;  /* 0x00000004ad047824 */ /* 0x040fe200078e020e */
[----:B------:R-:W-:Y:S02]  /*0c60*/  LEA.HI.X.SX32 R89, R22, R7, 0x1, P1 ;  /* 0x0000000716597211 */ /* 0x000fe400008f0eff */
[-C--:B------:R-:W-:Y:S01]  /*0c70*/  LEA R82, P1, R28, R43.reuse, 0x1 ;  /* 0x0000002b1c527211 */ /* 0x080fe200078208ff */
[----:B------:R-:W-:Y:S01]  /*0c80*/  IMAD R20, R173, 0x4, R4 ;  /* 0x00000004ad147824 */ /* 0x000fe200078e0204 */
[----:B------:R-:W-:-:S02]  /*0c90*/  LEA R74, P2, R12, R43, 0x1 ;  /* 0x0000002b0c4a7211 */ /* 0x000fc400078408ff */
[----:B------:R-:W-:Y:S02]  /*0ca0*/  LEA.HI.X.SX32 R83, R28, R7, 0x1, P1 ;  /* 0x000000071c537211 */ /* 0x000fe400008f0eff */
[----:B------:R-:W-:Y:S02]  /*0cb0*/  LEA R76, P1, R16, R43, 0x1 ;  /* 0x0000002b104c7211 */ /* 0x000fe400078208ff */
[----:B------:R-:W-:Y:S01]  /*0cc0*/  LEA.HI.X.SX32 R75, R12, R7, 0x1, P2 ;  /* 0x000000070c4b7211 */ /* 0x000fe200010f0eff */
[C---:B------:R-:W-:Y:S01]  /*0cd0*/  IMAD R12, R173.reuse, 0x4, R20 ;  /* 0x00000004ad0c7824 */ /* 0x040fe200078e0214 */
[----:B------:R-:W-:Y:S02]  /*0ce0*/  LEA R84, P0, R26, R43, 0x1 ;  /* 0x0000002b1a547211 */ /* 0x000fe400078008ff */
[----:B------:R-:W-:Y:S01]  /*0cf0*/  LEA.HI.X.SX32 R77, R16, R7, 0x1, P1 ;  /* 0x00000007104d7211 */ /* 0x000fe200008f0eff */
[----:B------:R-:W-:Y:S01]  /*0d00*/  IMAD R16, R173, 0x4, R12 ;  /* 0x00000004ad107824 */ /* 0x000fe200078e020c */
[----:B------:R-:W-:-:S02]  /*0d10*/  LEA R70, P1, R6, R43, 0x1 ;  /* 0x0000002b06467211 */ /* 0x000fc400078208ff */
[----:B------:R-:W-:Y:S02]  /*0d20*/  LEA.HI.X.SX32 R85, R26, R7, 0x1, P0 ;  /* 0x000000071a557211 */ /* 0x000fe400000f0eff */
        /* <DEDUP_REMOVED lines=10> */
[-C--:B------:R-:W-:Y:S02]  /*0dd0*/  LEA R64, P1, R14, R43.reuse, 0x1 ;  /* 0x0000002b0e407211 */ /* 0x080fe400078208ff */
[----:B------:R-:W-:Y:S02]  /*0de0*/  LEA R66, P0, R10, R43, 0x1 ;  /* 0x0000002b0a427211 */ /* 0x000fe400078008ff */
[-C--:B------:R-:W-:Y:S01]  /*0df0*/  LEA.HI.X.SX32 R63, R4, R7.reuse, 0x1, P2 ;  /* 0x00000007043f7211 */ /* 0x080fe200010f0eff */
[----:B------:R-:W-:Y:S01]  /*0e00*/  IMAD R4, R173, 0x4, R8 ;  /* 0x00000004ad047824 */ /* 0x000fe200078e0208 */
[----:B------:R-:W-:-:S02]  /*0e10*/  LEA.HI.X.SX32 R65, R14, R7, 0x1, P1 ;  /* 0x000000070e417211 */ /* 0x000fc400008f0eff */
[----:B------:R-:W-:Y:S01]  /*0e20*/  LEA.HI.X.SX32 R67, R10, R7, 0x1, P0 ;  /* 0x000000070a437211 */ /* 0x000fe200000f0eff */
[----:B------:R-:W-:Y:S01]  /*0e30*/  IMAD R10, R173, 0x4, R4 ;  /* 0x00000004ad0a7824 */ /* 0x000fe200078e0204 */
[----:B------:R-:W-:-:S04]  /*0e40*/  LEA R58, P1, R12, R43, 0x1 ;  /* 0x0000002b0c3a7211 */ /* 0x000fc800078208ff */
[----:B------:R-:W-:Y:S01]  /*0e50*/  LEA.HI.X.SX32 R59, R12, R7, 0x1, P1 ;  /* 0x000000070c3b7211 */ /* 0x000fe200008f0eff */
[C---:B------:R-:W-:Y:S01]  /*0e60*/  IMAD R12, R173.reuse, 0x4, R10 ;  /* 0x00000004ad0c7824 */ /* 0x040fe200078e020a */
[----:B------:R-:W-:Y:S02]  /*0e70*/  LOP3.LUT R3, R2, 0xc0, RZ, 0xc0, !PT ;  /* 0x000000c002037812 */ /* 0x000fe400078ec0ff */
[-C--:B------:R-:W-:Y:S01]  /*0e80*/  LEA R60, P0, R20, R43.reuse, 0x1 ;  /* 0x0000002b143c7211 */ /* 0x080fe200078008ff */
[C---:B------:R-:W-:Y:S01]  /*0e90*/  IMAD R14, R173.reuse, 0x4, R12 ;  /* 0x00000004ad0e7824 */ /* 0x040fe200078e020c */
[----:B------:R-:W-:Y:S02]  /*0ea0*/  LEA R56, P2, R16, R43, 0x1 ;  /* 0x0000002b10387211 */ /* 0x000fe400078408ff */
[----:B------:R-:W-:Y:S01]  /*0eb0*/  SHF.R.U32.HI R5, RZ, 0x2, R3 ;  /* 0x00000002ff057819 */ /* 0x000fe20000011603 */
[----:B------:R-:W-:Y:S01]  /*0ec0*/  IMAD R3, R173, 0x4, R14 ;  /* 0x00000004ad037824 */ /* 0x000fe200078e020e */
[----:B------:R-:W-:-:S02]  /*0ed0*/  LEA.HI.X.SX32 R61, R20, R7, 0x1, P0 ;  /* 0x00000007143d7211 */ /* 0x000fc400000f0eff */
[----:B------:R-:W-:Y:S02]  /*0ee0*/  LEA.HI.X.SX32 R57, R16, R7, 0x1, P2 ;  /* 0x0000000710397211 */ /* 0x000fe400010f0eff */
[-C--:B------:R-:W-:Y:S02]  /*0ef0*/  LEA R54, P0, R6, R43.reuse, 0x1 ;  /* 0x0000002b06367211 */ /* 0x080fe400078008ff */
[-C--:B------:R-:W-:Y:S02]  /*0f00*/  LEA R52, P1, R8, R43.reuse, 0x1 ;  /* 0x0000002b08347211 */ /* 0x080fe400078208ff */
[----:B------:R-:W-:Y:S01]  /*0f10*/  LEA R50, P2, R4, R43, 0x1 ;  /* 0x0000002b04327211 */ /* 0x000fe200078408ff */
[----:B------:R-:W-:Y:S01]  /*0f20*/  IMAD.SHL.U32 R176, R2, 0x2, RZ ;  /* 0x0000000202b07824 */ /* 0x000fe200078e00ff */
[-C--:B------:R-:W-:Y:S02]  /*0f30*/  LEA.HI.X.SX32 R55, R6, R7.reuse, 0x1, P0 ;  /* 0x0000000706377211 */ /* 0x080fe400000f0eff */
[----:B------:R-:W-:-:S02]  /*0f40*/  LEA.HI.X.SX32 R53, R8, R7, 0x1, P1 ;  /* 0x0000000708357211 */ /* 0x000fc400008f0eff */
[----:B------:R-:W-:Y:S02]  /*0f50*/  LEA.HI.X.SX32 R51, R4, R7, 0x1, P2 ;  /* 0x0000000704337211 */ /* 0x000fe400010f0eff */
[-C--:B------:R-:W-:Y:S02]  /*0f60*/  LEA R48, P0, R10, R43.reuse, 0x1 ;  /* 0x0000002b0a307211 */ /* 0x080fe400078008ff */
[-C--:B------:R-:W-:Y:S02]  /*0f70*/  LEA R46, P1, R12, R43.reuse, 0x1 ;  /* 0x0000002b0c2e7211 */ /* 0x080fe400078208ff */
[-C--:B------:R-:W-:Y:S02]  /*0f80*/  LEA R44, P2, R14, R43.reuse, 0x1 ;  /* 0x0000002b0e2c7211 */ /* 0x080fe400078408ff */
[----:B------:R-:W-:Y:S02]  /*0f90*/  LEA R42, P3, R3, R43, 0x1 ;  /* 0x0000002b032a7211 */ /* 0x000fe400078608ff */
[----:B------:R-:W-:-:S02]  /*0fa0*/  LEA.HI.X.SX32 R49, R10, R7, 0x1, P0 ;  /* 0x000000070a317211 */ /* 0x000fc400000f0eff */
[-C--:B------:R-:W-:Y:S02]  /*0fb0*/  LEA.HI.X.SX32 R47, R12, R7.reuse, 0x1, P1 ;  /* 0x000000070c2f7211 */ /* 0x080fe400008f0eff */
[-C--:B------:R-:W-:Y:S02]  /*0fc0*/  LEA.HI.X.SX32 R45, R14, R7.reuse, 0x1, P2 ;  /* 0x000000070e2d7211 */ /* 0x080fe400010f0eff */
[----:B------:R-:W-:Y:S02]  /*0fd0*/  LEA.HI.X.SX32 R43, R3, R7, 0x1, P3 ;  /* 0x00000007032b7211 */ /* 0x000fe400018f0eff */
[----:B------:R-:W-:Y:S01]  /*0fe0*/  LOP3.LUT R38, R5, 0x1fe, R176, 0x78, !PT ;  /* 0x000001fe05267812 */ /* 0x000fe200078e78b0 */
[----:B------:R-:W-:Y:S06]  /*0ff0*/  BRA.U UP0, `(.L_x_5) ;  /* 0x0000000100187547 */ /* 0x000fec000b800000 */
[----:B------:R-:W-:Y:S01]  /*1000*/  ELECT P0, URZ, PT ;  /* 0x0000000000ff782f */ /* 0x000fe20003800000 */
[----:B------:R-:W-:Y:S01]  /*1010*/  IMAD.MOV.U32 R3, RZ, RZ, 0x1 ;  /* 0x00000001ff037424 */ /* 0x000fe200078e00ff */
[----:B------:R-:W-:Y:S01]  /*1020*/  UMOV UR4, 0x40 ;  /* 0x0000004000047882 */ /* 0x000fe20000000000 */
[----:B------:R-:W-:Y:S01]  /*1030*/  UVIRTCOUNT.DEALLOC.SMPOOL 0x80 ;  /* 0x000000800000784c */ /* 0x000fe20000000000 */
[----:B------:R-:W-:-:S09]  /*1040*/  ULEA UR4, UR6, UR4, 0x18 ;  /* 0x0000000406047291 */ /* 0x000fd2000f8ec0ff */
[----:B------:R0:W-:Y:S03]  /*1050*/  @P0 STS.U8 [UR4], R3 ;  /* 0x00000003ff000988 */ /* 0x0001e60008000004 */
.L_x_5:
[----:B------:R-:W-:Y:S01]  /*1060*/  USHF.L.U32 UR4, UR11, 0x15, URZ ;  /* 0x000000150b047899 */ /* 0x000fe200080006ff */
[----:B------:R-:W-:Y:S01]  /*1070*/  LOP3.LUT R37, R38, 0x40, RZ, 0x3c, !PT ;  /* 0x0000004026257812 */ /* 0x000fe200078e3cff */
[----:B------:R-:W-:Y:S01]  /*1080*/  ULOP3.LUT UR21, UR11, 0x4, URZ, 0xc0, !UPT ;  /* 0x000000040b157892 */ /* 0x000fe2000f8ec0ff */
[----:B------:R-:W-:Y:S01]  /*1090*/  LOP3.LUT P1, RZ, R2, 0xff, RZ, 0xc0, !PT ;  /* 0x000000ff02ff7812 */ /* 0x000fe2000782c0ff */
[----:B------:R-:W-:Y:S01]  /*10a0*/  ULOP3.LUT UR6, UR4, 0x600000, URZ, 0xc0, !UPT ;  /* 0x0060000004067892 */ /* 0x000fe2000f8ec0ff */
[----:B-----5:R1:W-:Y:S01]  /*10b0*/  STS.U16 [R38+UR16+0xc000], R19 ;  /* 0x00c0001326007988 */ /* 0x0203e20008000410 */
[----:B------:R-:W-:Y:S01]  /*10c0*/  UMOV UR5, 0x1 ;  /* 0x0000000100057882 */ /* 0x000fe20000000000 */
[----:B------:R-:W-:Y:S01]  /*10d0*/  UIADD3 UR19, UPT, UPT, UR16, 0xe000, URZ ;  /* 0x0000e00010137890 */ /* 0x000fe2000fffe0ff */
[----:B0-----:R-:W-:Y:S01]  /*10e0*/  PRMT R3, RZ, 0x7610, R3 ;  /* 0x00007610ff037816 */ /* 0x001fe20000000003 */
[----:B------:R-:W-:Y:S01]  /*10f0*/  ULEA UR18, UR21, UR6, 0x3 ;  /* 0x0000000615127291 */ /* 0x000fe2000f8e18ff */
[----:B------:R0:W-:Y:S01]  /*1100*/  STS.U16 [R38+UR16+0xc400], R21 ;  /* 0x00c4001526007988 */ /* 0x0001e20008000410 */
[----:B------:R-:W-:Y:S01]  /*1110*/  UIADD3 UR68, UPT, UPT, UR23, 0x40, URZ ;  /* 0x0000004017447890 */ /* 0x000fe2000fffe0ff */
[----:B------:R-:W-:Y:S01]  /*1120*/  PRMT R5, RZ, 0x7610, R5 ;  /* 0x00007610ff057816 */ /* 0x000fe20000000005 */
[----:B------:R-:W-:Y:S01]  /*1130*/  UIADD3 UR18, UPT, UPT, UR17, UR18, URZ ;  /* 0x0000001211127290 */ /* 0x000fe2000fffe0ff */
[----:B------:R2:W-:Y:S01]  /*1140*/  STS.U16 [R38+UR16+0xc800], R23 ;  /* 0x00c8001726007988 */ /* 0x0005e20008000410 */
[----:B------:R-:W-:Y:S01]  /*1150*/  PRMT R7, RZ, 0x7610, R7 ;  /* 0x00007610ff077816 */ /* 0x000fe20000000007 */
[----:B------:R-:W-:Y:S01]  /*1160*/  VOTEU.ALL UP1, P1 ;  /* 0x0000000000ff7886 */ /* 0x000fe20000820000 */
[----:B------:R-:W-:Y:S01]  /*1170*/  VOTEU.ALL UP2, P1 ;  /* 0x0000000000ff7886 */ /* 0x000fe20000840000 */
[----:B------:R3:W-:Y:S01]  /*1180*/  STS.U16 [R38+UR16+0xcc00], R25 ;  /* 0x00cc001926007988 */ /* 0x0007e20008000410 */
[----:B------:R-:W-:-:S02]  /*1190*/  ISETP.LT.AND P2, PT, RZ, UR68, PT ;  /* 0x00000044ff007c0c */ /* 0x000fc4000bf41270 */
[----:B------:R-:W-:-:S04]  /*11a0*/  @!UP1 UIADD3 UR8, UPT, UPT, -UR5, 0x100000, URZ ;  /* 0x0010000005089890 */ /* 0x000fc8000fffe1ff */
[----:B------:R-:W-:Y:S02]  /*11b0*/  @!UP1 USHF.L.U32 UR9, UR8, 0xb, URZ ;  /* 0x0000000b08099899 */ /* 0x000fe400080006ff */
[----:B------:R-:W-:Y:S01]  /*11c0*/  @!UP1 USHF.L.U32 UR8, UR8, 0x1, URZ ;  /* 0x0000000108089899 */ /* 0x000fe200080006ff */
[----:B------:R4:W-:Y:S01]  /*11d0*/  STS.U16 [R38+UR16+0xd000], R27 ;  /* 0x00d0001b26007988 */ /* 0x0009e20008000410 */
[----:B------:R-:W-:Y:S02]  /*11e0*/  PRMT R11, RZ, 0x7610, R11 ;  /* 0x00007610ff0b7816 */ /* 0x000fe4000000000b */
[----:B------:R-:W-:Y:S01]  /*11f0*/  PRMT R17, RZ, 0x7610, R17 ;  /* 0x00007610ff117816 */ /* 0x000fe20000000011 */
[----:B------:R4:W-:Y:S01]  /*1200*/  STS.U16 [R38+UR16+0xd400], R13 ;  /* 0x00d4000d26007988 */ /* 0x0009e20008000410 */
[----:B-1----:R-:W-:Y:S02]  /*1210*/  PRMT R19, RZ, 0x7610, R19 ;  /* 0x00007610ff137816 */ /* 0x002fe40000000013 */
[----:B0-----:R-:W-:Y:S01]  /*1220*/  PRMT R21, RZ, 0x7610, R21 ;  /* 0x00007610ff157816 */ /* 0x001fe20000000015 */
[----:B------:R0:W-:Y:S01]  /*1230*/  STS.U16 [R38+UR16+0xd800], R9 ;  /* 0x00d8000926007988 */ /* 0x0001e20008000410 */
[----:B--2---:R-:W-:-:S02]  /*1240*/  PRMT R23, RZ, 0x7610, R23 ;  /* 0x00007610ff177816 */ /* 0x004fc40000000017 */
[----:B---3--:R-:W-:Y:S01]  /*1250*/  PRMT R25, RZ, 0x7610, R25 ;  /* 0x00007610ff197816 */ /* 0x008fe20000000019 */
[----:B------:R1:W-:Y:S01]  /*1260*/  STS.U16 [R38+UR16+0xdc00], R15 ;  /* 0x00dc000f26007988 */ /* 0x0003e20008000410 */
[----:B----4-:R-:W-:Y:S02]  /*1270*/  PRMT R27, RZ, 0x7610, R27 ;  /* 0x00007610ff1b7816 */ /* 0x010fe4000000001b */
[----:B------:R-:W-:Y:S01]  /*1280*/  PRMT R13, RZ, 0x7610, R13 ;  /* 0x00007610ff0d7816 */ /* 0x000fe2000000000d */
[----:B------:R2:W-:Y:S01]  /*1290*/  STS.U16 [R37+UR16+0xc200], R32 ;  /* 0x00c2002025007988 */ /* 0x0005e20008000410 */
[----:B------:R-:W-:Y:S02]  /*12a0*/  PRMT R29, RZ, 0x7610, R29 ;  /* 0x00007610ff1d7816 */ /* 0x000fe4000000001d */
[----:B0-----:R-:W-:Y:S01]  /*12b0*/  PRMT R9, RZ, 0x7610, R9 ;  /* 0x00007610ff097816 */ /* 0x001fe20000000009 */
[----:B------:R0:W-:Y:S01]  /*12c0*/  STS.U16 [R37+UR16+0xc600], R34 ;  /* 0x00c6002225007988 */ /* 0x0001e20008000410 */
[----:B------:R-:W-:-:S02]  /*12d0*/  PRMT R31, RZ, 0x7610, R31 ;  /* 0x00007610ff1f7816 */ /* 0x000fc4000000001f */
[----:B-1----:R-:W-:Y:S01]  /*12e0*/  PRMT R15, RZ, 0x7610, R15 ;  /* 0x00007610ff0f7816 */ /* 0x002fe2000000000f */
[----:B------:R1:W-:Y:S01]  /*12f0*/  STS.U16 [R37+UR16+0xca00], R36 ;  /* 0x00ca002425007988 */ /* 0x0003e20008000410 */
[----:B------:R-:W-:Y:S02]  /*1300*/  PRMT R33, RZ, 0x7610, R33 ;  /* 0x00007610ff217816 */ /* 0x000fe40000000021 */
[----:B------:R-:W-:Y:S01]  /*1310*/  PRMT R4, RZ, 0x7610, R4 ;  /* 0x00007610ff047816 */ /* 0x000fe20000000004 */
[----:B------:R1:W-:Y:S01]  /*1320*/  STS.U16 [R37+UR16+0xce00], R106 ;  /* 0x00ce006a25007988 */ /* 0x0003e20008000410 */
[----:B------:R-:W-:Y:S02]  /*1330*/  PRMT R6, RZ, 0x7610, R6 ;  /* 0x00007610ff067816 */ /* 0x000fe40000000006 */
[----:B------:R-:W-:Y:S01]  /*1340*/  PRMT R8, RZ, 0x7610, R8 ;  /* 0x00007610ff087816 */ /* 0x000fe20000000008 */
[----:B------:R1:W-:Y:S01]  /*1350*/  STS.U16 [R37+UR16+0xd200], R108 ;  /* 0x00d2006c25007988 */ /* 0x0003e20008000410 */
[----:B------:R-:W-:-:S02]  /*1360*/  PRMT R10, RZ, 0x7610, R10 ;  /* 0x00007610ff0a7816 */ /* 0x000fc4000000000a */
[----:B------:R-:W-:Y:S01]  /*1370*/  PRMT R12, RZ, 0x7610, R12 ;  /* 0x00007610ff0c7816 */ /* 0x000fe2000000000c */
        /* <DEDUP_REMOVED lines=9> */
[----:B------:R-:W-:Y:S01]  /*1410*/  STTM.16dp32bit_t0_t15.x16 tmem[UR18], RZ ;  /* 0x000000ff000079ed */ /* 0x000fe20008a00012 */
[----:B------:R-:W-:Y:S01]  /*1420*/  STTM.16dp32bit_t16_t31.x16 tmem[UR18+0x10], RZ ;  /* 0x000010ff000079ed */ /* 0x000fe20008a20012 */
[----:B------:R-:W3:Y:S02]  /*1430*/  FENCE.VIEW.ASYNC.T ;  /* 0x00000000000073c6 */ /* 0x000ee40000000200 */
[----:B---3--:R-:W-:Y:S01]  /*1440*/  BAR.SYNC.DEFER_BLOCKING 0x0 ;  /* 0x0000000000007b1d */ /* 0x008fe20000010000 */
[----:B------:R-:W-:Y:S02]  /*1450*/  PRMT R26, RZ, 0x7610, R26 ;  /* 0x00007610ff1a7816 */ /* 0x000fe4000000001a */
[----:B------:R-:W-:Y:S02]  /*1460*/  PRMT R28, RZ, 0x7610, R28 ;  /* 0x00007610ff1c7816 */ /* 0x000fe4000000001c */
[----:B------:R-:W-:-:S02]  /*1470*/  PRMT R30, RZ, 0x7610, R30 ;  /* 0x00007610ff1e7816 */ /* 0x000fc4000000001e */
[----:B--2---:R-:W-:Y:S01]  /*1480*/  PRMT R32, RZ, 0x7610, R32 ;  /* 0x00007610ff207816 */ /* 0x004fe20000000020 */
[----:B------:R-:W2:Y:S02]  /*1490*/  FENCE.VIEW.ASYNC.S ;  /* 0x00000000000073c6 */ /* 0x000ea40000000000 */
[----:B--2---:R2:W3:Y:S02]  /*14a0*/  @!UP2 SYNCS.EXCH.64 URZ, [UR19], UR8 ;  /* 0x0000000813ffa5b2 */ /* 0x0044e40008000100 */
[----:B---3--:R-:W-:Y:S01]  /*14b0*/  BAR.SYNC.DEFER_BLOCKING 0x0 ;  /* 0x0000000000007b1d */ /* 0x008fe20000010000 */
[----:B0-----:R-:W-:-:S05]  /*14c0*/  PRMT R34, RZ, 0x7610, R34 ;  /* 0x00007610ff227816 */ /* 0x001fca0000000022 */
[----:B------:R-:W3:Y:S04]  /*14d0*/  @P2 LDG.E.U16 R3, desc[UR30][R104.64] ;  /* 0x0000001e68032981 */ /* 0x000ee8000c1e1500 */
[----:B------:R-:W4:Y:S04]  /*14e0*/  @P2 LDG.E.U16 R5, desc[UR30][R100.64] ;  /* 0x0000001e64052981 */ /* 0x000f28000c1e1500 */
        /* <DEDUP_REMOVED lines=29> */
[----:B------:R-:W4:Y:S01]  /*16c0*/  @P2 LDG.E.U16 R34, desc[UR30][R42.64] ;  /* 0x0000001e2a222981 */ /* 0x000f22000c1e1500 */
[----:B--2---:R-:W-:-:S04]  /*16d0*/  @!UP1 UIADD3 UR8, UPT, UPT, -UR5, 0x100000, URZ ;  /* 0x0010000005089890 */ /* 0x004fc8000fffe1ff */
[----:B------:R-:W-:Y:S02]  /*16e0*/  @!UP1 USHF.L.U32 UR9, UR8, 0xb, URZ ;  /* 0x0000000b08099899 */ /* 0x000fe400080006ff */
[----:B------:R-:W-:Y:S01]  /*16f0*/  @!UP1 USHF.L.U32 UR8, UR8, 0x1, URZ ;  /* 0x0000000108089899 */ /* 0x000fe200080006ff */
[----:B------:R-:W-:Y:S01]  /*1700*/  VOTEU.ALL UP2, P1 ;  /* 0x0000000000ff7886 */ /* 0x000fe20000840000 */
[----:B------:R-:W-:-:S04]  /*1710*/  @!UP1 UIADD3 UR4, UPT, UPT, -UR5, 0x100000, URZ ;  /* 0x0010000005049890 */ /* 0x000fc8000fffe1ff */
[----:B------:R-:W-:Y:S02]  /*1720*/  @!UP1 USHF.L.U32 UR5, UR4, 0xb, URZ ;  /* 0x0000000b04059899 */ /* 0x000fe400080006ff */
[----:B------:R-:W-:Y:S02]  /*1730*/  @!UP1 USHF.L.U32 UR4, UR4, 0x1, URZ ;  /* 0x0000000104049899 */ /* 0x000fe400080006ff */
[----:B------:R-:W-:Y:S01]  /*1740*/  UIADD3 UR20, UPT, UPT, UR17, 0x100000, URZ ;  /* 0x0010000011147890 */ /* 0x000fe2000fffe0ff */
[----:B------:R-:W-:Y:S01]  /*1750*/  ISETP.EQ.U32.AND P3, PT, RZ, UR11, P2 ;  /* 0x0000000bff007c0c */ /* 0x000fe20009762070 */
[----:B------:R-:W-:Y:S01]  /*1760*/  UIADD3 UR10, UPT, UPT, UR16, 0x4000, URZ ;  /* 0x00004000100a7890 */ /* 0x000fe2000fffe0ff */
[----:B------:R-:W-:Y:S01]  /*1770*/  LOP3.LUT R35, R2, 0x80, RZ, 0xc0, !PT ;  /* 0x0000008002237812 */ /* 0x000fe200078ec0ff */
[----:B------:R-:W-:-:S03]  /*1780*/  UIADD3 UR6, UPT, UPT, UR6, UR20, URZ ;  /* 0x0000001406067290 */ /* 0x000fc6000fffe0ff */
[----:B------:R-:W-:Y:S01]  /*1790*/  R2UR UR14, R35 ;  /* 0x00000000230e72ca */ /* 0x000fe200000e0000 */
[----:B------:R-:W-:Y:S01]  /*17a0*/  ULEA UR21, UR21, UR6, 0x4 ;  /* 0x0000000615157291 */ /* 0x000fe2000f8e20ff */
[----:B------:R1:W0:Y:S01]  /*17b0*/  @!UP2 SYNCS.EXCH.64 URZ, [UR16+0xe008], UR8 ;  /* 0x00e0080810ffa5b2 */ /* 0x0002220008000100 */
[----:B------:R-:W-:Y:S01]  /*17c0*/  VOTEU.ALL UP2, P1 ;  /* 0x0000000000ff7886 */ /* 0x000fe20000840000 */
[----:B---3--:R1:W-:Y:S04]  /*17d0*/  STS.U16 [R38+UR16], R3 ;  /* 0x0000000326007988 */ /* 0x0083e80008000410 */
[----:B----4-:R1:W-:Y:S04]  /*17e0*/  STS.U16 [R38+UR16+0x400], R5 ;  /* 0x0004000526007988 */ /* 0x0103e80008000410 */
[----:B------:R1:W-:Y:S04]  /*17f0*/  STS.U16 [R38+UR16+0x800], R7 ;  /* 0x0008000726007988 */ /* 0x0003e80008000410 */
        /* <DEDUP_REMOVED lines=28> */
[----:B------:R1:W-:Y:S01]  /*19c0*/  STS.U16 [R37+UR16+0x3e00], R34 ;  /* 0x003e002225007988 */ /* 0x0003e20008000410 */
[----:B0-----:R0:W-:Y:S06]  /*19d0*/  MEMBAR.ALL.CTA ;  /* 0x0000000000007992 */ /* 0x0011ec0000008000 */
[----:B0-----:R-:W-:Y:S04]  /*19e0*/  FENCE.VIEW.ASYNC.S ;  /* 0x00000000000073c6 */ /* 0x001fe80000000000 */
[----:B------:R-:W0:Y:S02]  /*19f0*/  FENCE.VIEW.ASYNC.S ;  /* 0x00000000000073c6 */ /* 0x000e240000000000 */
[----:B0-----:R1:W0:Y:S02]  /*1a00*/  @!UP2 SYNCS.EXCH.64 URZ, [UR16+0x4000], UR4 ;  /* 0x0040000410ffa5b2 */ /* 0x0012240008000100 */
[----:B0-----:R-:W-:Y:S06]  /*1a10*/  BAR.SYNC.DEFER_BLOCKING 0x0 ;  /* 0x0000000000007b1d */ /* 0x001fec0000010000 */
[----:B-1----:R-:W-:Y:S05]  /*1a20*/  @!P3 BRA `(.L_x_6) ;  /* 0x000000000084b947 */ /* 0x002fea0003800000 */
[----:B------:R-:W-:Y:S02]  /*1a30*/  UIADD3 UR4, UPT, UPT, UR16, 0xc000, URZ ;  /* 0x0000c00010047890 */ /* 0x000fe4000fffe0ff */
[----:B------:R-:W-:Y:S02]  /*1a40*/  USHF.R.U32.HI UR12, URZ, 0x4, UR16 ;  /* 0x00000004ff0c7899 */ /* 0x000fe40008011610 */
[----:B------:R-:W-:Y:S02]  /*1a50*/  USHF.R.U32.HI UR4, URZ, 0x4, UR4 ;  /* 0x00000004ff047899 */ /* 0x000fe40008011604 */
[----:B------:R-:W-:Y:S02]  /*1a60*/  USGXT.U32 UR12, UR12, 0xe ;  /* 0x0000000e0c0c789a */ /* 0x000fe40008000000 */
[----:B------:R-:W-:Y:S02]  /*1a70*/  USGXT.U32 UR8, UR4, 0xe ;  /* 0x0000000e0408789a */ /* 0x000fe40008000000 */
[----:B------:R-:W-:-:S02]  /*1a80*/  UIADD3 UR34, UP3, UPT, UR12, 0x2, URZ ;  /* 0x000000020c227890 */ /* 0x000fc4000ff7e0ff */
[----:B------:R-:W-:Y:S01]  /*1a90*/  UIADD3 UR36, UP2, UPT, UR8, 0x80, URZ ;  /* 0x0000008008247890 */ /* 0x000fe2000ff5e0ff */
[----:B------:R-:W-:Y:S01]  /*1aa0*/  UMOV UR4, URZ ;  /* 0x000000ff00047c82 */ /* 0x000fe20008000000 */
[----:B------:R-:W-:Y:S01]  /*1ab0*/  UMOV UR38, 0x0 ;  /* 0x0000000000267882 */ /* 0x000fe20000000000 */
[----:B------:R-:W-:Y:S02]  /*1ac0*/  UIADD3.X UR35, UPT, UPT, UR4, 0x40004040, URZ, UP3, !UPT ;  /* 0x4000404004237890 */ /* 0x000fe40009ffe4ff */
[----:B------:R-:W-:Y:S02]  /*1ad0*/  UIADD3.X UR37, UPT, UPT, UR4, 0x40004040, URZ, UP2, !UPT ;  /* 0x4000404004257890 */ /* 0x000fe400097fe4ff */
[----:B------:R-:W-:Y:S02]  /*1ae0*/  UIADD3.64 UR26, UPT, UPT, UR34, 0x2, URZ ;  /* 0x00000002221a7897 */ /* 0x000fe4000fffe0ff */
[----:B------:R-:W-:Y:S02]  /*1af0*/  UIADD3.64 UR24, UPT, UPT, UR36, 0x80, URZ ;  /* 0x0000008024187897 */ /* 0x000fe4000fffe0ff */
[----:B------:R-:W-:-:S02]  /*1b00*/  UIADD3.64 UR32, UPT, UPT, UR34, 0x4, URZ ;  /* 0x0000000422207897 */ /* 0x000fc4000fffe0ff */
[----:B------:R-:W-:Y:S01]  /*1b10*/  UIADD3.64 UR28, UPT, UPT, UR36, 0x100, URZ ;  /* 0x00000100241c7897 */ /* 0x000fe2000fffe0ff */
[----:B------:R-:W-:Y:S01]  /*1b20*/  UMOV UR39, 0x4208010 ;  /* 0x0420801000277882 */ /* 0x000fe20000000000 */
[----:B------:R-:W-:Y:S01]  /*1b30*/  UMOV UR13, 0x40004040 ;  /* 0x40004040000d7882 */ /* 0x000fe20000000000 */
[----:B------:R-:W-:Y:S01]  /*1b40*/  UMOV UR9, 0x40004040 ;  /* 0x4000404000097882 */ /* 0x000fe20000000000 */
[----:B------:R-:W-:Y:S01]  /*1b50*/  UMOV UR40, 0x0 ;  /* 0x0000000000287882 */ /* 0x000fe20000000000 */
[----:B------:R-:W-:Y:S01]  /*1b60*/  UMOV UR41, 0x4208010 ;  /* 0x0420801000297882 */ /* 0x000fe20000000000 */
[----:B------:R-:W-:Y:S01]  /*1b70*/  UMOV UR42, 0x0 ;  /* 0x00000000002a7882 */ /* 0x000fe20000000000 */
[----:B------:R-:W-:Y:S01]  /*1b80*/  UMOV UR43, 0x4208010 ;  /* 0x04208010002b7882 */ /* 0x000fe20000000000 */
[----:B------:R-:W-:Y:S01]  /*1b90*/  UMOV UR4, UR10 ;  /* 0x0000000a00047c82 */ /* 0x000fe20008000000 */
[----:B------:R-:W-:Y:S01]  /*1ba0*/  UMOV UR5, URZ ;  /* 0x000000ff00057c82 */ /* 0x000fe20008000000 */
[----:B------:R0:W-:Y:S01]  /*1bb0*/  UTCHMMA gdesc[UR8], gdesc[UR12], tmem[UR20], tmem[UR38], idesc[UR39], !UPT ;  /* 0x00ff260c080075ea */ /* 0x0001e2000f800014 */
[----:B------:R-:W-:Y:S01]  /*1bc0*/  UMOV UR44, 0x0 ;  /* 0x00000000002c7882 */ /* 0x000fe20000000000 */
[----:B------:R-:W-:Y:S01]  /*1bd0*/  UMOV UR45, 0x4208010 ;  /* 0x04208010002d7882 */ /* 0x000fe20000000000 */
[----:B------:R0:W-:Y:S01]  /*1be0*/  UTCHMMA gdesc[UR36], gdesc[UR34], tmem[UR20], tmem[UR40], idesc[UR41], UPT ;  /* 0x00ff2822240075ea */ /* 0x0001e2000b800014 */
[----:B------:R-:W-:Y:S01]  /*1bf0*/  UMOV UR4, UR4 ;  /* 0x0000000400047c82 */ /* 0x000fe20008000000 */
[----:B------:R0:W-:Y:S01]  /*1c00*/  UTCHMMA gdesc[UR24], gdesc[UR26], tmem[UR20], tmem[UR42], idesc[UR43], UPT ;  /* 0x00ff2a1a180075ea */ /* 0x0001e2000b800014 */
[----:B------:R0:W-:Y:S01]  /*1c10*/  UTCHMMA gdesc[UR28], gdesc[UR32], tmem[UR20], tmem[UR44], idesc[UR45], UPT ;  /* 0x00ff2c201c0075ea */ /* 0x0001e2000b800014 */
[----:B------:R0:W-:Y:S01]  /*1c20*/  UTCBAR [UR4], URZ ;  /* 0x000000ff040073e9 */ /* 0x0001e200080000ff */
[----:B------:R-:W-:Y:S01]  /*1c30*/  NOP ;  /* 0x0000000000007918 */ /* 0x000fe20000000000 */
.L_x_6:
[----:B------:R-:W-:Y:S05]  /*1c40*/  @!P2 BRA `(.L_x_7) ;  /* 0x000000000008a947 */ /* 0x000fea0003800000 */
[----:B------:R-:W1:Y:S02]  /*1c50*/  SYNCS.PHASECHK.TRANS64.TRYWAIT P0, [UR16+0x4000], RZ ;  /* 0x004000ffff0075a7 */ /* 0x000e640008001110 */
[----:B-1----:R-:W-:Y:S05]  /*1c60*/  @!P0 BRA `(.L_x_8) ;  /* 0x0000006000d48947 */ /* 0x002fea0003800000 */
.L_x_7:
[----:B------:R-:W-:Y:S01]  /*1c70*/  BAR.SYNC.DEFER_BLOCKING 0x0 ;  /* 0x0000000000007b1d */ /* 0x000fe20000010000 */
[----:B0-----:R-:W-:Y:S01]  /*1c80*/  USHF.R.U32.HI UR25, URZ, 0x1, UR14 ;  /* 0x00000001ff197899 */ /* 0x001fe2000801160e */
[----:B------:R-:W-:Y:S02]  /*1c90*/  SHF.R.U32.HI R3, RZ, 0x1, R2 ;  /* 0x00000001ff037819 */ /* 0x000fe40000011602 */
[----:B------:R-:W-:Y:S02]  /*1ca0*/  PRMT R182, RZ, 0x7610, R182 ;  /* 0x00007610ffb67816 */ /* 0x000fe400000000b6 */
[----:B------:R-:W0:Y:S01]  /*1cb0*/  LDCU UR4, c[0x0][0x3a8] ;  /* 0x00007500ff0477ac */ /* 0x000e220008000800 */
[----:B------:R-:W-:Y:S01]  /*1cc0*/  IMAD.U32 R39, RZ, RZ, UR25 ;  /* 0x00000019ff277e24 */ /* 0x000fe2000f8e00ff */
[----:B------:R-:W-:Y:S01]  /*1cd0*/  LDTM.16dp32bit_t0_t15.x32 R4, tmem[UR21] ;  /* 0x00000015000479ee */ /* 0x000fe20008a80000 */
[----:B------:R-:W0:Y:S01]  /*1ce0*/  LDTM.16dp32bit_t16_t31.x32 R4, tmem[UR21+0x20] ;  /* 0x00002015000479ee */ /* 0x000e220008aa0000 */
[----:B------:R-:W-:Y:S01]  /*1cf0*/  LOP3.LUT R3, R3, 0x30, RZ, 0xc0, !PT ;  /* 0x0000003003037812 */ /* 0x000fe200078ec0ff */
[----:B------:R-:W1:Y:S01]  /*1d00*/  LDCU.64 UR8, c[0x0][0x3d0] ;  /* 0x00007a00ff0877ac */ /* 0x000e620008000a00 */
[----:B------:R-:W2:Y:S01]  /*1d10*/  LDC.64 R146, c[0x0][0x390] ;  /* 0x0000e400ff927b82 */ /* 0x000ea20000000a00 */
[----:B------:R-:W-:-:S02]  /*1d20*/  LOP3.LUT R36, R39, 0x20, R176, 0xf8, !PT ;  /* 0x0000002027247812 */ /* 0x000fc400078ef8b0 */
[----:B------:R-:W-:Y:S02]  /*1d30*/  LOP3.LUT R152, R3, 0xf, R2, 0xf8, !PT ;  /* 0x0000000f03987812 */ /* 0x000fe400078ef802 */
[----:B------:R-:W-:Y:S02]  /*1d40*/  LOP3.LUT R106, R36, 0x2, RZ, 0xfc, !PT ;  /* 0x00000002246a7812 */ /* 0x000fe400078efcff */
[C---:B------:R-:W-:Y:S01]  /*1d50*/  LOP3.LUT R3, R152.reuse, UR23, RZ, 0xfc, !PT ;  /* 0x0000001798037c12 */ /* 0x040fe2000f8efcff */
[----:B------:R-:W-:Y:S01]  /*1d60*/  IMAD.SHL.U32 R152, R152, 0x8, RZ ;  /* 0x0000000898987824 */ /* 0x000fe200078e00ff */
[C---:B------:R-:W-:Y:S02]  /*1d70*/  LOP3.LUT R110, R36.reuse, 0x5, RZ, 0xfc, !PT ;  /* 0x00000005246e7812 */ /* 0x040fe400078efcff */
[C---:B------:R-:W-:Y:S02]  /*1d80*/  ISETP.GE.AND P4, PT, R3.reuse, R106, PT ;  /* 0x0000006a0300720c */ /* 0x040fe40003f86270 */
[C---:B------:R-:W-:Y:S01]  /*1d90*/  LOP3.LUT R106, R36.reuse, 0x3, RZ, 0xfc, !PT ;  /* 0x00000003246a7812 */ /* 0x040fe200078efcff */
[----:B------:R-:W3:Y:S01]  /*1da0*/  @!P1 SYNCS.CCTL.IV [UR16+0x4000] ;  /* 0x00400000ff0099b1 */ /* 0x000ee20008000010 */
[----:B------:R-:W-:Y:S01]  /*1db0*/  LOP3.LUT R108, R36, 0x4, RZ, 0xfc, !PT ;  /* 0x00000004246c7812 */ /* 0x000fe200078efcff */
[----:B------:R-:W-:Y:S01]  /*1dc0*/  NOP ;  /* 0x0000000000007918 */ /* 0x000fe20000000000 */
[C---:B------:R-:W-:Y:S01]  /*1dd0*/  ISETP.GE.AND P6, PT, R3.reuse, R106, PT ;  /* 0x0000006a0300720c */ /* 0x040fe20003fc6270 */
[----:B-1----:R-:W-:Y:S01]  /*1de0*/  UIMAD UR8, UR7, UR8, URZ ;  /* 0x00000008070872a4 */ /* 0x002fe2000f8e02ff */
[----:B------:R-:W-:Y:S01]  /*1df0*/  ISETP.GE.AND P0, PT, R3, R110, PT ;  /* 0x0000006e0300720c */ /* 0x000fe20003f06270 */
[----:B0-----:R-:W-:Y:S01]  /*1e00*/  FMUL R39, R6, UR4 ;  /* 0x0000000406277c20 */ /* 0x001fe20008400000 */
[----:B------:R-:W-:Y:S01]  /*1e10*/  LOP3.LUT R6, R36, 0x6, RZ, 0xfc, !PT ;  /* 0x0000000624067812 */ /* 0x000fe200078efcff */
[----:B------:R-:W-:Y:S01]  /*1e20*/  FMUL R7, R7, UR4 ;  /* 0x0000000407077c20 */ /* 0x000fe20008400000 */
[----:B------:R-:W-:Y:S01]  /*1e30*/  FMUL R9, R9, UR4 ;  /* 0x0000000409097c20 */ /* 0x000fe20008400000 */
[----:B------:R-:W-:Y:S01]  /*1e40*/  FMUL R8, R8, UR4 ;  /* 0x0000000408087c20 */ /* 0x000fe20008400000 */
[----:B------:R-:W-:Y:S01]  /*1e50*/  FSEL R109, R39, -INF , P4 ;  /* 0xff800000276d7808 */ /* 0x000fe20002000000 */
[----:B------:R-:W-:Y:S01]  /*1e60*/  FMUL R10, R10, UR4 ;  /* 0x000000040a0a7c20 */ /* 0x000fe20008400000 */
[----:B------:R-:W-:Y:S01]  /*1e70*/  ISETP.GE.AND P4, PT, R3, R6, PT ;  /* 0x000000060300720c */ /* 0x000fe20003f86270 */
[----:B------:R-:W-:Y:S01]  /*1e80*/  FMUL R12, R12, UR4 ;  /* 0x000000040c0c7c20 */ /* 0x000fe20008400000 */
[C---:B------:R-:W-:Y:S01]  /*1e90*/  LOP3.LUT R6, R36.reuse, 0x7, RZ, 0xfc, !PT ;  /* 0x0000000724067812 */ /* 0x040fe200078efcff */
[----:B------:R-:W-:Y:S01]  /*1ea0*/  FMUL R11, R11, UR4 ;  /* 0x000000040b0b7c20 */ /* 0x000fe20008400000 */
[----:B------:R-:W-:Y:S01]  /*1eb0*/  FSEL R111, R7, -INF , P6 ;  /* 0xff800000076f7808 */ /* 0x000fe20003000000 */
[----:B------:R-:W-:Y:S01]  /*1ec0*/  FMUL R13, R13, UR4 ;  /* 0x000000040d0d7c20 */ /* 0x000fe20008400000 */
[----:B------:R-:W-:Y:S01]  /*1ed0*/  ISETP.GE.AND P6, PT, R3, R6, PT ;  /* 0x000000060300720c */ /* 0x000fe20003fc6270 */
[----:B------:R-:W-:Y:S01]  /*1ee0*/  FMUL R15, R15, UR4 ;  /* 0x000000040f0f7c20 */ /* 0x000fe20008400000 */
[----:B------:R-:W-:Y:S01]  /*1ef0*/  LOP3.LUT R6, R36, 0x9, RZ, 0xfc, !PT ;  /* 0x0000000924067812 */ /* 0x000fe200078efcff */
[----:B------:R-:W-:Y:S01]  /*1f00*/  FMUL R14, R14, UR4 ;  /* 0x000000040e0e7c20 */ /* 0x000fe20008400000 */
[----:B------:R-:W-:Y:S01]  /*1f10*/  ISETP.GE.AND P5, PT, R3, R108, PT ;  /* 0x0000006c0300720c */ /* 0x000fe20003fa6270 */
[----:B------:R-:W-:Y:S01]  /*1f20*/  FMUL R16, R16, UR4 ;  /* 0x0000000410107c20 */ /* 0x000fe20008400000 */
[----:B------:R-:W-:Y:S01]  /*1f30*/  LOP3.LUT R106, R36, 0x8, RZ, 0xfc, !PT ;  /* 0x00000008246a7812 */ /* 0x000fe200078efcff */
[----:B------:R-:W-:Y:S01]  /*1f40*/  FMUL R18, R18, UR4 ;  /* 0x0000000412127c20 */ /* 0x000fe20008400000 */
[----:B------:R-:W-:Y:S01]  /*1f50*/  FSEL R113, R9, -INF , P0 ;  /* 0xff80000009717808 */ /* 0x000fe20000000000 */
        /* <DEDUP_REMOVED lines=19> */
[C---:B------:R-:W-:Y:S01]  /*2090*/  LOP3.LUT R8, R36.reuse, 0xb, RZ, 0xfc, !PT ;  /* 0x0000000b24087812 */ /* 0x040fe200078efcff */
[----:B------:R-:W-:Y:S01]  /*20a0*/  FMUL R27, R27, UR4 ;  /* 0x000000041b1b7c20 */ /* 0x000fe20008400000 */
[----:B------:R-:W-:Y:S01]  /*20b0*/  LOP3.LUT R6, R36, 0xd, RZ, 0xfc, !PT ;  /* 0x0000000d24067812 */ /* 0x000fe200078efcff */
[----:B------:R-:W-:Y:S01]  /*20c0*/  FMUL R28, R28, UR4 ;  /* 0x000000041c1c7c20 */ /* 0x000fe20008400000 */
[----:B------:R-:W-:Y:S01]  /*20d0*/  FSEL R115, R11, -INF , P6 ;  /* 0xff8000000b737808 */ /* 0x000fe20003000000 */
[----:B------:R-:W-:Y:S01]  /*20e0*/  FMUL R29, R29, UR4 ;  /* 0x000000041d1d7c20 */ /* 0x000fe20008400000 */
[----:B------:R-:W-:Y:S01]  /*20f0*/  FSEL R117, R13, -INF , P0 ;  /* 0xff8000000d757808 */ /* 0x000fe20000000000 */
[----:B------:R-:W-:Y:S01]  /*2100*/  FMUL R30, R30, UR4 ;  /* 0x000000041e1e7c20 */ /* 0x000fe20008400000 */
[----:B------:R-:W-:Y:S01]  /*2110*/  ISETP.GE.AND P6, PT, R3, R8, PT ;  /* 0x000000080300720c */ /* 0x000fe20003fc6270 */
[----:B------:R-:W-:Y:S01]  /*2120*/  FMUL R31, R31, UR4 ;  /* 0x000000041f1f7c20 */ /* 0x000fe20008400000 */
[----:B------:R-:W-:Y:S01]  /*2130*/  ISETP.GE.AND P0, PT, R3, R6, PT ;  /* 0x000000060300720c */ /* 0x000fe20003f06270 */
[----:B------:R-:W-:Y:S01]  /*2140*/  FMUL R32, R32, UR4 ;  /* 0x0000000420207c20 */ /* 0x000fe20008400000 */
[----:B------:R-:W-:Y:S01]  /*2150*/  LOP3.LUT R6, R36, 0xf, RZ, 0xfc, !PT ;  /* 0x0000000f24067812 */ /* 0x000fe200078efcff */
[----:B------:R-:W-:Y:S01]  /*2160*/  FMUL R33, R33, UR4 ;  /* 0x0000000421217c20 */ /* 0x000fe20008400000 */
[----:B------:R-:W-:Y:S01]  /*2170*/  FSEL R119, R15, -INF , P6 ;  /* 0xff8000000f777808 */ /* 0x000fe20003000000 */
[----:B------:R-:W-:Y:S01]  /*2180*/  USHF.L.U32 UR6, UR8, 0x1, URZ ;  /* 0x0000000108067899 */ /* 0x000fe200080006ff */
[----:B------:R-:W-:-:S02]  /*2190*/  ISETP.GE.AND P6, PT, R3, R6, PT ;  /* 0x000000060300720c */ /* 0x000fc40003fc6270 */
[C---:B------:R-:W-:Y:S02]  /*21a0*/  LOP3.LUT R8, R36.reuse, 0xe, RZ, 0xfc, !PT ;  /* 0x0000000e24087812 */ /* 0x040fe400078efcff */
[----:B------:R-:W-:Y:S02]  /*21b0*/  LOP3.LUT R6, R36, 0x10, RZ, 0xfc, !PT ;  /* 0x0000001024067812 */ /* 0x000fe400078efcff */
[----:B------:R-:W-:Y:S02]  /*21c0*/  FSEL R112, R14, -INF , P4 ;  /* 0xff8000000e707808 */ /* 0x000fe40002000000 */
[----:B------:R-:W-:Y:S02]  /*21d0*/  FSEL R114, R16, -INF , P5 ;  /* 0xff80000010727808 */ /* 0x000fe40002800000 */
[C---:B------:R-:W-:Y:S02]  /*21e0*/  ISETP.GE.AND P4, PT, R3.reuse, R8, PT ;  /* 0x000000080300720c */ /* 0x040fe40003f86270 */
[----:B------:R-:W-:-:S02]  /*21f0*/  ISETP.GE.AND P5, PT, R3, R6, PT ;  /* 0x000000060300720c */ /* 0x000fc40003fa6270 */
[C---:B------:R-:W-:Y:S02]  /*2200*/  LOP3.LUT R6, R36.reuse, 0x12, RZ, 0xfc, !PT ;  /* 0x0000001224067812 */ /* 0x040fe400078efcff */
[----:B------:R-:W-:Y:S02]  /*2210*/  LOP3.LUT R8, R36, 0x11, RZ, 0xfc, !PT ;  /* 0x0000001124087812 */ /* 0x000fe400078efcff */
[----:B------:R-:W-:Y:S02]  /*2220*/  FSEL R116, R18, -INF , P4 ;  /* 0xff80000012747808 */ /* 0x000fe40002000000 */
[----:B------:R-:W-:Y:S02]  /*2230*/  ISETP.GE.AND P4, PT, R3, R6, PT ;  /* 0x000000060300720c */ /* 0x000fe40003f86270 */
[----:B------:R-:W-:Y:S02]  /*2240*/  FSEL R121, R17, -INF , P0 ;  /* 0xff80000011797808 */ /* 0x000fe40000000000 */
[----:B------:R-:W-:-:S02]  /*2250*/  LOP3.LUT R6, R36, 0x13, RZ, 0xfc, !PT ;  /* 0x0000001324067812 */ /* 0x000fc400078efcff */
[----:B------:R-:W-:Y:S02]  /*2260*/  ISETP.GE.AND P0, PT, R3, R8, PT ;  /* 0x000000080300720c */ /* 0x000fe40003f06270 */
[----:B------:R-:W-:Y:S02]  /*2270*/  FSEL R123, R19, -INF , P6 ;  /* 0xff800000137b7808 */ /* 0x000fe40003000000 */
[----:B------:R-:W-:Y:S01]  /*2280*/  ISETP.GE.AND P6, PT, R3, R6, PT ;  /* 0x000000060300720c */ /* 0x000fe20003fc6270 */
[----:B------:R-:W-:Y:S01]  /*2290*/  FMUL R6, R4, UR4 ;  /* 0x0000000404067c20 */ /* 0x000fe20008400000 */
[----:B------:R-:W-:Y:S02]  /*22a0*/  LOP3.LUT R8, R36, 0x14, RZ, 0xfc, !PT ;  /* 0x0000001424087812 */ /* 0x000fe400078efcff */
[----:B------:R-:W-:Y:S02]  /*22b0*/  FSEL R125, R21, -INF , P0 ;  /* 0xff800000157d7808 */ /* 0x000fe40000000000 */
[----:B------:R-:W-:-:S02]  /*22c0*/  FSEL R120, R22, -INF , P4 ;  /* 0xff80000016787808 */ /* 0x000fc40002000000 */
[CC--:B------:R-:W-:Y:S02]  /*22d0*/  ISETP.GE.AND P0, PT, R3.reuse, R36.reuse, PT ;  /* 0x000000240300720c */ /* 0x0c0fe40003f06270 */
[C---:B------:R-:W-:Y:S02]  /*22e0*/  ISETP.GT.AND P4, PT, R3.reuse, R36, PT ;  /* 0x000000240300720c */ /* 0x040fe40003f84270 */
[----:B------:R-:W-:Y:S02]  /*22f0*/  FSEL R118, R20, -INF , P5 ;  /* 0xff80000014767808 */ /* 0x000fe40002800000 */
[----:B------:R-:W-:Y:S02]  /*2300*/  ISETP.GE.AND P5, PT, R3, R8, PT ;  /* 0x000000080300720c */ /* 0x000fe40003fa6270 */
[----:B------:R-:W-:Y:S02]  /*2310*/  FSEL R9, R6, -INF , P0 ;  /* 0xff80000006097808 */ /* 0x000fe40000000000 */
[----:B------:R-:W-:-:S02]  /*2320*/  FSEL R8, R5, -INF , P4 ;  /* 0xff80000005087808 */ /* 0x000fc40002000000 */
[C---:B------:R-:W-:Y:S02]  /*2330*/  LOP3.LUT R4, R36.reuse, 0x15, RZ, 0xfc, !PT ;  /* 0x0000001524047812 */ /* 0x040fe400078efcff */
[----:B------:R-:W-:Y:S02]  /*2340*/  FMNMX3 R5, R9, R8, R109, !PT ;  /* 0x0000000809057276 */ /* 0x000fe4000780006d */
[----:B------:R-:W-:Y:S02]  /*2350*/  ISETP.GE.AND P0, PT, R3, R4, PT ;  /* 0x000000040300720c */ /* 0x000fe40003f06270 */
[----:B------:R-:W-:Y:S02]  /*2360*/  FMNMX3 R5, R5, R111, R108, !PT ;  /* 0x0000006f05057276 */ /* 0x000fe4000780006c */
[----:B------:R-:W-:Y:S02]  /*2370*/  LOP3.LUT R4, R36, 0x16, RZ, 0xfc, !PT ;  /* 0x0000001624047812 */ /* 0x000fe400078efcff */
[----:B------:R-:W-:-:S02]  /*2380*/  FMNMX3 R5, R5, R113, R106, !PT ;  /* 0x0000007105057276 */ /* 0x000fc4000780006a */
[----:B------:R-:W-:Y:S02]  /*2390*/  ISETP.GE.AND P4, PT, R3, R4, PT ;  /* 0x000000040300720c */ /* 0x000fe40003f86270 */
[----:B------:R-:W-:Y:S02]  /*23a0*/  FMNMX3 R5, R5, R115, R110, !PT ;  /* 0x0000007305057276 */ /* 0x000fe4000780006e */
[----:B------:R-:W-:Y:S02]  /*23b0*/  LOP3.LUT R4, R36, 0x18, RZ, 0xfc, !PT ;  /* 0x0000001824047812 */ /* 0x000fe400078efcff */
[----:B------:R-:W-:Y:S02]  /*23c0*/  FSEL R122, R24, -INF , P5 ;  /* 0xff800000187a7808 */ /* 0x000fe40002800000 */
[----:B------:R-:W-:Y:S02]  /*23d0*/  FMNMX3 R5, R5, R117, R112, !PT ;  /* 0x0000007505057276 */ /* 0x000fe40007800070 */
[----:B------:R-:W-:-:S02]  /*23e0*/  ISETP.GE.AND P5, PT, R3, R4, PT ;  /* 0x000000040300720c */ /* 0x000fc40003fa6270 */
[C---:B------:R-:W-:Y:S02]  /*23f0*/  LOP3.LUT R4, R36.reuse, 0x19, RZ, 0xfc, !PT ;  /* 0x0000001924047812 */ /* 0x040fe400078efcff */
[----:B------:R-:W-:Y:S02]  /*2400*/  FMNMX3 R5, R5, R119, R114, !PT ;  /* 0x0000007705057276 */ /* 0x000fe40007800072 */
[----:B------:R-:W-:Y:S02]  /*2410*/  FSEL R129, R25, -INF , P0 ;  /* 0xff80000019817808 */ /* 0x000fe40000000000 */
[----:B------:R-:W-:Y:S02]  /*2420*/  ISETP.GE.AND P0, PT, R3, R4, PT ;  /* 0x000000040300720c */ /* 0x000fe40003f06270 */
[C---:B------:R-:W-:Y:S02]  /*2430*/  LOP3.LUT R6, R36.reuse, 0x17, RZ, 0xfc, !PT ;  /* 0x0000001724067812 */ /* 0x040fe400078efcff */
[----:B------:R-:W-:-:S02]  /*2440*/  LOP3.LUT R4, R36, 0x1a, RZ, 0xfc, !PT ;  /* 0x0000001a24047812 */ /* 0x000fc400078efcff */
[----:B------:R-:W-:Y:S02]  /*2450*/  FMNMX3 R5, R5, R121, R116, !PT ;  /* 0x0000007905057276 */ /* 0x000fe40007800074 */
[----:B------:R-:W-:Y:S02]  /*2460*/  FSEL R127, R23, -INF , P6 ;  /* 0xff800000177f7808 */ /* 0x000fe40003000000 */
[----:B------:R-:W-:Y:S02]  /*2470*/  FSEL R124, R26, -INF , P4 ;  /* 0xff8000001a7c7808 */ /* 0x000fe40002000000 */
[C---:B------:R-:W-:Y:S02]  /*2480*/  ISETP.GE.AND P6, PT, R3.reuse, R6, PT ;  /* 0x000000060300720c */ /* 0x040fe40003fc6270 */
[----:B------:R-:W-:Y:S02]  /*2490*/  ISETP.GE.AND P4, PT, R3, R4, PT ;  /* 0x000000040300720c */ /* 0x000fe40003f86270 */
[----:B------:R-:W-:-:S02]  /*24a0*/  LOP3.LUT R4, R36, 0x1b, RZ, 0xfc, !PT ;  /* 0x0000001b24047812 */ /* 0x000fc400078efcff */
[----:B------:R-:W-:Y:S02]  /*24b0*/  FMNMX3 R5, R5, R123, R118, !PT ;  /* 0x0000007b05057276 */ /* 0x000fe40007800076 */
[----:B------:R-:W-:Y:S02]  /*24c0*/  FSEL R131, R27, -INF , P6 ;  /* 0xff8000001b837808 */ /* 0x000fe40003000000 */
[----:B------:R-:W-:Y:S02]  /*24d0*/  ISETP.GE.AND P6, PT, R3, R4, PT ;  /* 0x000000040300720c */ /* 0x000fe40003fc6270 */
[----:B------:R-:W-:Y:S02]  /*24e0*/  FMNMX3 R5, R5, R125, R120, !PT ;  /* 0x0000007d05057276 */ /* 0x000fe40007800078 */
[----:B------:R-:W-:Y:S02]  /*24f0*/  LOP3.LUT R4, R36, 0x1c, RZ, 0xfc, !PT ;  /* 0x0000001c24047812 */ /* 0x000fe400078efcff */
[----:B------:R-:W-:-:S02]  /*2500*/  FSEL R126, R28, -INF , P5 ;  /* 0xff8000001c7e7808 */ /* 0x000fc40002800000 */
[----:B------:R-:W-:Y:S02]  /*2510*/  FMNMX3 R5, R5, R127, R122, !PT ;  /* 0x0000007f05057276 */ /* 0x000fe4000780007a */
[----:B------:R-:W-:Y:S02]  /*2520*/  ISETP.GE.AND P5, PT, R3, R4, PT ;  /* 0x000000040300720c */ /* 0x000fe40003fa6270 */
[----:B------:R-:W-:Y:S02]  /*2530*/  LOP3.LUT R4, R36, 0x1d, RZ, 0xfc, !PT ;  /* 0x0000001d24047812 */ /* 0x000fe400078efcff */
[----:B------:R-:W-:Y:S02]  /*2540*/  FMNMX3 R5, R5, R129, R124, !PT ;  /* 0x0000008105057276 */ /* 0x000fe4000780007c */
[----:B------:R-:W-:Y:S01]  /*2550*/  FSEL R133, R29, -INF , P0 ;  /* 0xff8000001d857808 */ /* 0x000fe20000000000 */
[----:B------:R-:W-:Y:S01]  /*2560*/  FMUL R29, R35, UR4 ;  /* 0x00000004231d7c20 */ /* 0x000fe20008400000 */
[----:B------:R-:W-:-:S02]  /*2570*/  ISETP.GE.AND P0, PT, R3, R4, PT ;  /* 0x000000040300720c */ /* 0x000fc40003f06270 */
[----:B------:R-:W-:Y:S02]  /*2580*/  LOP3.LUT R4, R36, 0x1e, RZ, 0xfc, !PT ;  /* 0x0000001e24047812 */ /* 0x000fe400078efcff */
[----:B------:R-:W-:Y:S02]  /*2590*/  FSEL R128, R30, -INF , P4 ;  /* 0xff8000001e807808 */ /* 0x000fe40002000000 */
[----:B------:R-:W-:Y:S02]  /*25a0*/  FMNMX3 R5, R5, R131, R126, !PT ;  /* 0x0000008305057276 */ /* 0x000fe4000780007e */
[----:B------:R-:W-:Y:S01]  /*25b0*/  FSEL R130, R31, -INF , P6 ;  /* 0xff8000001f827808 */ /* 0x000fe20003000000 */
[----:B------:R-:W-:Y:S01]  /*25c0*/  FMUL R31, R34, UR4 ;  /* 0x00000004221f7c20 */ /* 0x000fe20008400000 */
[----:B------:R-:W-:Y:S01]  /*25d0*/  ISETP.GE.AND P4, PT, R3, R4, PT ;  /* 0x000000040300720c */ /* 0x000fe20003f86270 */
[----:B------:R-:W-:Y:S01]  /*25e0*/  UIMAD.WIDE UR4, UR8, 0x2, URZ ;  /* 0x00000002080478a5 */ /* 0x000fe2000f8e02ff */
[----:B------:R-:W-:-:S02]  /*25f0*/  LOP3.LUT R4, R36, 0x1f, RZ, 0xfc, !PT ;  /* 0x0000001f24047812 */ /* 0x000fc400078efcff */
[----:B------:R-:W-:Y:S02]  /*2600*/  FSEL R107, R32, -INF , P5 ;  /* 0xff800000206b7808 */ /* 0x000fe40002800000 */
[----:B------:R-:W-:Y:S01]  /*2610*/  FMNMX3 R5, R5, R133, R128, !PT ;  /* 0x0000008505057276 */ /* 0x000fe20007800080 */
[----:B------:R-:W0:Y:S01]  /*2620*/  LDC R32, c[0x0][0x3d8] ;  /* 0x0000f600ff207b82 */ /* 0x000e220000000800 */
[----:B------:R-:W-:Y:S02]  /*2630*/  ISETP.GE.AND P6, PT, R3, R4, PT ;  /* 0x000000040300720c */ /* 0x000fe40003fc6270 */
[----:B------:R-:W-:Y:S02]  /*2640*/  FSEL R34, R33, -INF , P0 ;  /* 0xff80000021227808 */ /* 0x000fe40000000000 */
[----:B------:R-:W-:Y:S02]  /*2650*/  FSEL R31, R31, -INF , P4 ;  /* 0xff8000001f1f7808 */ /* 0x000fe40002000000 */
[----:B------:R-:W-:-:S02]  /*2660*/  FMNMX3 R5, R5, R130, R107, !PT ;  /* 0x0000008205057276 */ /* 0x000fc4000780006b */
[----:B------:R-:W-:Y:S02]  /*2670*/  FSEL R29, R29, -INF , P6 ;  /* 0xff8000001d1d7808 */ /* 0x000fe40003000000 */
[----:B------:R-:W-:Y:S02]  /*2680*/  FMNMX3 R4, R5, R34, R31, !PT ;  /* 0x0000002205047276 */ /* 0x000fe4000780001f */
[C---:B------:R-:W-:Y:S02]  /*2690*/  LOP3.LUT R39, R2.reuse, 0xff, RZ, 0xc0, !PT ;  /* 0x000000ff02277812 */ /* 0x040fe400078ec0ff */
[----:B------:R-:W-:Y:S02]  /*26a0*/  FMNMX R5, R29, R4, !PT ;  /* 0x000000041d057209 */ /* 0x000fe40007800000 */
[----:B------:R-:W-:Y:S02]  /*26b0*/  LOP3.LUT R4, R2, 0x1f, RZ, 0xc0, !PT ;  /* 0x0000001f02047812 */ /* 0x000fe400078ec0ff */
[----:B------:R-:W-:Y:S01]  /*26c0*/  SHF.R.U32.HI R41, RZ, 0x5, R39 ;  /* 0x00000005ff297819 */ /* 0x000fe20000011627 */
[----:B------:R-:W1:Y:S01]  /*26d0*/  SHFL.BFLY PT, R6, R5, 0x10, 0x1f ;  /* 0x0e001f0005067f89 */ /* 0x000e6200000e0000 */
[----:B------:R-:W-:-:S02]  /*26e0*/  ISETP.GE.U32.AND P4, PT, R4, 0x10, PT ;  /* 0x000000100400780c */ /* 0x000fc40003f86070 */
[----:B------:R-:W-:Y:S02]  /*26f0*/  LOP3.LUT R41, R152, 0x4, R41, 0xf8, !PT ;  /* 0x0000000498297812 */ /* 0x000fe400078ef829 */
[C---:B------:R-:W-:Y:S02]  /*2700*/  ISETP.GE.U32.AND P5, PT, R39.reuse, 0x80, PT ;  /* 0x000000802700780c */ /* 0x040fe40003fa6070 */
[----:B------:R-:W-:Y:S02]  /*2710*/  LEA R4, R39, UR16, 0x2 ;  /* 0x0000001027047c11 */ /* 0x000fe4000f8e10ff */
[----:B------:R-:W-:Y:S02]  /*2720*/  SHF.R.U32.HI R35, RZ, 0x7, R2 ;  /* 0x00000007ff237819 */ /* 0x000fe40000011602 */
[----:B------:R-:W-:Y:S02]  /*2730*/  PRMT R186, RZ, 0x7610, R186 ;  /* 0x00007610ffba7816 */ /* 0x000fe400000000ba */
[----:B------:R-:W-:-:S02]  /*2740*/  PRMT R190, RZ, 0x7610, R190 ;  /* 0x00007610ffbe7816 */ /* 0x000fc400000000be */
[----:B------:R-:W-:Y:S02]  /*2750*/  PRMT R196, RZ, 0x7610, R196 ;  /* 0x00007610ffc47816 */ /* 0x000fe400000000c4 */
[----:B------:R-:W-:Y:S02]  /*2760*/  PRMT R200, RZ, 0x7610, R200 ;  /* 0x00007610ffc87816 */ /* 0x000fe400000000c8 */
[----:B------:R-:W-:Y:S02]  /*2770*/  PRMT R204, RZ, 0x7610, R204 ;  /* 0x00007610ffcc7816 */ /* 0x000fe400000000cc */
[----:B------:R-:W-:Y:S02]  /*2780*/  PRMT R208, RZ, 0x7610, R208 ;  /* 0x00007610ffd07816 */ /* 0x000fe400000000d0 */
[----:B------:R-:W-:Y:S02]  /*2790*/  PRMT R177, RZ, 0x7610, R177 ;  /* 0x00007610ffb17816 */ /* 0x000fe400000000b1 */
[----:B-1----:R-:W-:-:S02]  /*27a0*/  FMNMX R6, R5, R6, !PT ;  /* 0x0000000605067209 */ /* 0x002fc40007800000 */
[----:B------:R-:W-:Y:S02]  /*27b0*/  LOP3.LUT R5, R2, 0x7f, RZ, 0xc0, !PT ;  /* 0x0000007f02057812 */ /* 0x000fe400078ec0ff */
[----:B------:R-:W-:Y:S01]  /*27c0*/  PRMT R181, RZ, 0x7610, R181 ;  /* 0x00007610ffb57816 */ /* 0x000fe200000000b5 */
[----:B---3--:R1:W-:Y:S01]  /*27d0*/  @!P4 STS [R41+UR16], R6 ;  /* 0x000000062900c988 */ /* 0x0083e20008000810 */
[----:B------:R-:W-:Y:S01]  /*27e0*/  PRMT R185, RZ, 0x7610, R185 ;  /* 0x00007610ffb97816 */ /* 0x000fe200000000b9 */
[----:B------:R-:W-:Y:S01]  /*27f0*/  IMAD R5, R5, UR9, RZ ;  /* 0x0000000905057c24 */ /* 0x000fe2000f8e02ff */
[----:B------:R-:W-:Y:S01]  /*2800*/  PRMT R189, RZ, 0x7610, R189 ;  /* 0x00007610ffbd7816 */ /* 0x000fe200000000bd */
[----:B------:R-:W-:Y:S01]  /*2810*/  BAR.SYNC.DEFER_BLOCKING 0x0 ;  /* 0x0000000000007b1d */ /* 0x000fe20000010000 */
[----:B------:R-:W-:Y:S01]  /*2820*/  PRMT R193, RZ, 0x7610, R193 ;  /* 0x00007610ffc17816 */ /* 0x000fe200000000c1 */
[----:B------:R-:W-:Y:S01]  /*2830*/  IMAD.SHL.U32 R7, R5, 0x2, RZ ;  /* 0x0000000205077824 */ /* 0x000fe200078e00ff */
[----:B------:R-:W-:-:S02]  /*2840*/  PRMT R197, RZ, 0x7610, R197 ;  /* 0x00007610ffc57816 */ /* 0x000fc400000000c5 */
[----:B------:R-:W-:Y:S01]  /*2850*/  PRMT R201, RZ, 0x7610, R201 ;  /* 0x00007610ffc97816 */ /* 0x000fe200000000c9 */
[----:B-1----:R-:W-:Y:S01]  /*2860*/  IMAD.HI R6, R5, 0x2, RZ ;  /* 0x0000000205067827 */ /* 0x002fe200078e02ff */
[----:B--2---:R-:W-:Y:S02]  /*2870*/  IADD3 R146, P0, P6, R7, UR6, R146 ;  /* 0x0000000607927c10 */ /* 0x004fe4000fe1e092 */
[----:B------:R-:W-:Y:S02]  /*2880*/  PRMT R205, RZ, 0x7610, R205 ;  /* 0x00007610ffcd7816 */ /* 0x000fe400000000cd */
[----:B------:R-:W-:Y:S02]  /*2890*/  IADD3.X R5, PT, PT, R6, UR5, R147, P0, P6 ;  /* 0x0000000506057c10 */ /* 0x000fe400087ec493 */
[----:B------:R-:W-:Y:S02]  /*28a0*/  LOP3.LUT P0, RZ, R2, 0x1, RZ, 0xc0, !PT ;  /* 0x0000000102ff7812 */ /* 0x000fe4000780c0ff */
[----:B------:R-:W-:-:S02]  /*28b0*/  PRMT R184, RZ, 0x7610, R184 ;  /* 0x00007610ffb87816 */ /* 0x000fc400000000b8 */
[----:B------:R-:W-:Y:S02]  /*28c0*/  ISETP.LT.U32.AND P0, PT, R39, 0x80, !P0 ;  /* 0x000000802700780c */ /* 0x000fe40004701070 */
[----:B------:R-:W-:Y:S02]  /*28d0*/  PRMT R179, RZ, 0x7610, R179 ;  /* 0x00007610ffb37816 */ /* 0x000fe400000000b3 */
[----:B------:R-:W-:Y:S02]  /*28e0*/  PRMT R188, RZ, 0x7610, R188 ;  /* 0x00007610ffbc7816 */ /* 0x000fe400000000bc */
[----:B------:R-:W-:Y:S01]  /*28f0*/  PRMT R183, RZ, 0x7610, R183 ;  /* 0x00007610ffb77816 */ /* 0x000fe200000000b7 */
[----:B------:R-:W1:Y:S04]  /*2900*/  @!P5 LDS R132, [R4] ;  /* 0x000000000484d984 */ /* 0x000e680000000800 */
[----:B-1----:R-:W1:Y:S02]  /*2910*/  SHFL.BFLY PT, R11, R132, 0x1, 0x1f ;  /* 0x0c201f00840b7f89 */ /* 0x002e6400000e0000 */
[----:B-1----:R-:W-:-:S05]  /*2920*/  FMNMX R11, R132, R11, !PT ;  /* 0x0000000b840b7209 */ /* 0x002fca0007800000 */
[----:B------:R-:W-:Y:S01]  /*2930*/  @P0 STS [R4], R11 ;  /* 0x0000000b04000388 */ /* 0x000fe20000000800 */
[----:B------:R-:W-:Y:S06]  /*2940*/  BAR.SYNC.DEFER_BLOCKING 0x0 ;  /* 0x0000000000007b1d */ /* 0x000fec0000010000 */
[----:B------:R-:W1:Y:S02]  /*2950*/  LDS R20, [R152+UR16] ;  /* 0x0000001098147984 */ /* 0x000e640008000800 */
[----:B-1----:R-:W-:-:S05]  /*2960*/  FMNMX R20, R20, -INF , !PT ;  /* 0xff80000014147809 */ /* 0x002fca0007800000 */
[--C-:B------:R-:W-:Y:S01]  /*2970*/  FADD R9, R9, -R20.reuse ;  /* 0x8000001409097221 */ /* 0x100fe20000000000 */
[--C-:B------:R-:W-:Y:S01]  /*2980*/  FADD R8, R8, -R20.reuse ;  /* 0x8000001408087221 */ /* 0x100fe20000000000 */
[--C-:B------:R-:W-:Y:S01]  /*2990*/  FADD R109, R109, -R20.reuse ;  /* 0x800000146d6d7221 */ /* 0x100fe20000000000 */
[--C-:B------:R-:W-:Y:S01]  /*29a0*/  FADD R111, R111, -R20.reuse ;  /* 0x800000146f6f7221 */ /* 0x100fe20000000000 */
[----:B------:R-:W-:Y:S01]  /*29b0*/  FMUL R6, R9, 1.4426950216293334961 ;  /* 0x3fb8aa3b09067820 */ /* 0x000fe20000400000 */
[----:B------:R-:W-:Y:S01]  /*29c0*/  FMUL R7, R8, 1.4426950216293334961 ;  /* 0x3fb8aa3b08077820 */ /* 0x000fe20000400000 */
[----:B------:R-:W-:Y:S01]  /*29d0*/  FMUL R8, R109, 1.4426950216293334961 ;  /* 0x3fb8aa3b6d087820 */ /* 0x000fe20000400000 */
[----:B------:R-:W-:Y:S01]  /*29e0*/  FMUL R9, R111, 1.4426950216293334961 ;  /* 0x3fb8aa3b6f097820 */ /* 0x000fe20000400000 */
[--C-:B------:R-:W-:Y:S01]  /*29f0*/  FADD R108, R108, -R20.reuse ;  /* 0x800000146c6c7221 */ /* 0x100fe20000000000 */
[--C-:B------:R-:W-:Y:S01]  /*2a00*/  FADD R113, R113, -R20.reuse ;  /* 0x8000001471717221 */ /* 0x100fe20000000000 */
[----:B------:R-:W-:Y:S01]  /*2a10*/  MUFU.EX2 R6, R6 ;  /* 0x0000000600067308 */ /* 0x000fe20000000800 */
[--C-:B------:R-:W-:Y:S01]  /*2a20*/  FADD R106, R106, -R20.reuse ;  /* 0x800000146a6a7221 */ /* 0x100fe20000000000 */
[----:B------:R-:W-:Y:S01]  /*2a30*/  FMUL R10, R108, 1.4426950216293334961 ;  /* 0x3fb8aa3b6c0a7820 */ /* 0x000fe20000400000 */
[----:B------:R-:W-:Y:S01]  /*2a40*/  FMUL R11, R113, 1.4426950216293334961 ;  /* 0x3fb8aa3b710b7820 */ /* 0x000fe20000400000 */
[--C-:B------:R-:W-:Y:S01]  /*2a50*/  FADD R115, R115, -R20.reuse ;  /* 0x8000001473737221 */ /* 0x100fe20000000000 */
[----:B------:R-:W-:Y:S01]  /*2a60*/  FMUL R12, R106, 1.4426950216293334961 ;  /* 0x3fb8aa3b6a0c7820 */ /* 0x000fe20000400000 */
[--C-:B------:R-:W-:Y:S01]  /*2a70*/  FADD R110, R110, -R20.reuse ;  /* 0x800000146e6e7221 */ /* 0x100fe20000000000 */
[--C-:B------:R-:W-:Y:S01]  /*2a80*/  FADD R117, R117, -R20.reuse ;  /* 0x8000001475757221 */ /* 0x100fe20000000000 */
[----:B------:R-:W1:Y:S01]  /*2a90*/  MUFU.EX2 R7, R7 ;  /* 0x0000000700077308 */ /* 0x000e620000000800 */
[----:B------:R-:W-:Y:S01]  /*2aa0*/  FMUL R13, R115, 1.4426950216293334961 ;  /* 0x3fb8aa3b730d7820 */ /* 0x000fe20000400000 */
[----:B------:R-:W-:Y:S01]  /*2ab0*/  FMUL R14, R110, 1.4426950216293334961 ;  /* 0x3fb8aa3b6e0e7820 */ /* 0x000fe20000400000 */
[----:B------:R-:W-:Y:S01]  /*2ac0*/  FMUL R15, R117, 1.4426950216293334961 ;  /* 0x3fb8aa3b750f7820 */ /* 0x000fe20000400000 */
[--C-:B------:R-:W-:Y:S01]  /*2ad0*/  FADD R112, R112, -R20.reuse ;  /* 0x8000001470707221 */ /* 0x100fe20000000000 */
[--C-:B------:R-:W-:Y:S01]  /*2ae0*/  FADD R119, R119, -R20.reuse ;  /* 0x8000001477777221 */ /* 0x100fe20000000000 */
[--C-:B------:R-:W-:Y:S01]  /*2af0*/  FADD R114, R114, -R20.reuse ;  /* 0x8000001472727221 */ /* 0x100fe20000000000 */
[--C-:B------:R-:W-:Y:S01]  /*2b00*/  FADD R121, R121, -R20.reuse ;  /* 0x8000001479797221 */ /* 0x100fe20000000000 */
[----:B------:R-:W2:Y:S01]  /*2b10*/  MUFU.EX2 R8, R8 ;  /* 0x0000000800087308 */ /* 0x000ea20000000800 */
[----:B------:R-:W-:Y:S01]  /*2b20*/  FMUL R16, R112, 1.4426950216293334961 ;  /* 0x3fb8aa3b70107820 */ /* 0x000fe20000400000 */
[----:B------:R-:W-:Y:S01]  /*2b30*/  FMUL R17, R119, 1.4426950216293334961 ;  /* 0x3fb8aa3b77117820 */ /* 0x000fe20000400000 */
[----:B------:R-:W-:Y:S01]  /*2b40*/  FMUL R18, R114, 1.4426950216293334961 ;  /* 0x3fb8aa3b72127820 */ /* 0x000fe20000400000 */
[----:B------:R-:W-:Y:S01]  /*2b50*/  FMUL R19, R121, 1.4426950216293334961 ;  /* 0x3fb8aa3b79137820 */ /* 0x000fe20000400000 */
[--C-:B------:R-:W-:Y:S01]  /*2b60*/  FADD R116, R116, -R20.reuse ;  /* 0x8000001474747221 */ /* 0x100fe20000000000 */
[--C-:B------:R-:W-:Y:S01]  /*2b70*/  FADD R123, R123, -R20.reuse ;  /* 0x800000147b7b7221 */ /* 0x100fe20000000000 */
[--C-:B------:R-:W-:Y:S01]  /*2b80*/  FADD R118, R118, -R20.reuse ;  /* 0x8000001476767221 */ /* 0x100fe20000000000 */
[----:B------:R-:W3:Y:S01]  /*2b90*/  MUFU.EX2 R9, R9 ;  /* 0x0000000900097308 */ /* 0x000ee20000000800 */
[----:B-1----:R-:W-:Y:S01]  /*2ba0*/  FADD R27, R6, R7 ;  /* 0x00000007061b7221 */ /* 0x002fe20000000000 */
[----:B------:R-:W-:Y:S01]  /*2bb0*/  FMUL R21, R116, 1.4426950216293334961 ;  /* 0x3fb8aa3b74157820 */ /* 0x000fe20000400000 */
[----:B------:R-:W-:Y:S01]  /*2bc0*/  FMUL R22, R123, 1.4426950216293334961 ;  /* 0x3fb8aa3b7b167820 */ /* 0x000fe20000400000 */
[----:B------:R-:W-:Y:S01]  /*2bd0*/  FMUL R23, R118, 1.4426950216293334961 ;  /* 0x3fb8aa3b76177820 */ /* 0x000fe20000400000 */
[--C-:B------:R-:W-:Y:S01]  /*2be0*/  FADD R125, R125, -R20.reuse ;  /* 0x800000147d7d7221 */ /* 0x100fe20000000000 */
[--C-:B------:R-:W-:Y:S01]  /*2bf0*/  FADD R120, R120, -R20.reuse ;  /* 0x8000001478787221 */ /* 0x100fe20000000000 */
[--C-:B------:R-:W-:Y:S01]  /*2c00*/  FADD R127, R127, -R20.reuse ;  /* 0x800000147f7f7221 */ /* 0x100fe20000000000 */
[----:B------:R-:W1:Y:S01]  /*2c10*/  MUFU.EX2 R10, R10 ;  /* 0x0000000a000a7308 */ /* 0x000e620000000800 */
[----:B--2---:R-:W-:Y:S01]  /*2c20*/  FADD R28, R8, R27 ;  /* 0x0000001b081c7221 */ /* 0x004fe20000000000 */
[----:B------:R-:W-:Y:S01]  /*2c30*/  FMUL R24, R125, 1.4426950216293334961 ;  /* 0x3fb8aa3b7d187820 */ /* 0x000fe20000400000 */
[----:B------:R-:W-:Y:S01]  /*2c40*/  FMUL R25, R120, 1.4426950216293334961 ;  /* 0x3fb8aa3b78197820 */ /* 0x000fe20000400000 */
[----:B------:R-:W-:Y:S01]  /*2c50*/  FMUL R26, R127, 1.4426950216293334961 ;  /* 0x3fb8aa3b7f1a7820 */ /* 0x000fe20000400000 */
[--C-:B------:R-:W-:Y:S01]  /*2c60*/  FADD R122, R122, -R20.reuse ;  /* 0x800000147a7a7221 */ /* 0x100fe20000000000 */
[--C-:B------:R-:W-:Y:S01]  /*2c70*/  FADD R129, R129, -R20.reuse ;  /* 0x8000001481817221 */ /* 0x100fe20000000000 */
[----:B------:R-:W-:Y:S01]  /*2c80*/  FADD R124, R124, -R20 ;  /* 0x800000147c7c7221 */ /* 0x000fe20000000000 */
[----:B------:R-:W2:Y:S01]  /*2c90*/  MUFU.EX2 R11, R11 ;  /* 0x0000000b000b7308 */ /* 0x000ea20000000800 */
[----:B---3--:R-:W-:Y:S01]  /*2ca0*/  FADD R33, R9, R28 ;  /* 0x0000001c09217221 */ /* 0x008fe20000000000 */
[----:B------:R-:W-:Y:S01]  /*2cb0*/  FMUL R27, R122, 1.4426950216293334961 ;  /* 0x3fb8aa3b7a1b7820 */ /* 0x000fe20000400000 */
[--C-:B------:R-:W-:Y:S01]  /*2cc0*/  FADD R131, R131, -R20.reuse ;  /* 0x8000001483837221 */ /* 0x100fe20000000000 */
[--C-:B------:R-:W-:Y:S01]  /*2cd0*/  FADD R126, R126, -R20.reuse ;  /* 0x800000147e7e7221 */ /* 0x100fe20000000000 */
[--C-:B------:R-:W-:Y:S01]  /*2ce0*/  FADD R133, R133, -R20.reuse ;  /* 0x8000001485857221 */ /* 0x100fe20000000000 */
[--C-:B------:R-:W-:Y:S01]  /*2cf0*/  FADD R128, R128, -R20.reuse ;  /* 0x8000001480807221 */ /* 0x100fe20000000000 */
[----:B------:R-:W-:Y:S01]  /*2d00*/  FADD R130, R130, -R20 ;  /* 0x8000001482827221 */ /* 0x000fe20000000000 */
[----:B------:R-:W3:Y:S01]  /*2d10*/  MUFU.EX2 R12, R12 ;  /* 0x0000000c000c7308 */ /* 0x000ee20000000800 */
[----:B-1----:R-:W-:Y:S01]  /*2d20*/  FADD R28, R10, R33 ;  /* 0x000000210a1c7221 */ /* 0x002fe20000000000 */
[----:B------:R-:W-:Y:S01]  /*2d30*/  FMUL R126, R126, 1.4426950216293334961 ;  /* 0x3fb8aa3b7e7e7820 */ /* 0x000fe20000400000 */
[----:B------:R-:W-:Y:S01]  /*2d40*/  FMUL R133, R133, 1.4426950216293334961 ;  /* 0x3fb8aa3b85857820 */ /* 0x000fe20000400000 */
[----:B------:R-:W-:Y:S01]  /*2d50*/  FMUL R128, R128, 1.4426950216293334961 ;  /* 0x3fb8aa3b80807820 */ /* 0x000fe20000400000 */
[----:B------:R-:W-:-:S03]  /*2d60*/  FMUL R130, R130, 1.4426950216293334961 ;  /* 0x3fb8aa3b82827820 */ /* 0x000fc60000400000 */
[----:B------:R-:W1:Y:S01]  /*2d70*/  MUFU.EX2 R13, R13 ;  /* 0x0000000d000d7308 */ /* 0x000e620000000800 */
[----:B--2---:R-:W-:Y:S01]  /*2d80*/  FADD R33, R11, R28 ;  /* 0x0000001c0b217221 */ /* 0x004fe20000000000 */
[----:B------:R-:W-:-:S06]  /*2d90*/  FMUL R28, R129, 1.4426950216293334961 ;  /* 0x3fb8aa3b811c7820 */ /* 0x000fcc0000400000 */
[----:B------:R-:W2:Y:S01]  /*2da0*/  MUFU.EX2 R14, R14 ;  /* 0x0000000e000e7308 */ /* 0x000ea20000000800 */
[----:B---3--:R-:W-:-:S07]  /*2db0*/  FADD R30, R12, R33 ;  /* 0x000000210c1e7221 */ /* 0x008fce0000000000 */
[----:B------:R-:W3:Y:S01]  /*2dc0*/  MUFU.EX2 R15, R15 ;  /* 0x0000000f000f7308 */ /* 0x000ee20000000800 */
[----:B-1----:R-:W-:Y:S01]  /*2dd0*/  FADD R33, R13, R30 ;  /* 0x0000001e0d217221 */ /* 0x002fe20000000000 */
[----:B------:R-:W-:-:S06]  /*2de0*/  FMUL R30, R124, 1.4426950216293334961 ;  /* 0x3fb8aa3b7c1e7820 */ /* 0x000fcc0000400000 */
[----:B------:R-:W1:Y:S01]  /*2df0*/  MUFU.EX2 R16, R16 ;  /* 0x0000001000107308 */ /* 0x000e620000000800 */
[----:B--2---:R-:W-:Y:S01]  /*2e00*/  FADD R106, R14, R33 ;  /* 0x000000210e6a7221 */ /* 0x004fe20000000000 */
[----:B------:R-:W-:-:S05]  /*2e10*/  SGXT.U32 R33, R35, 0x1 ;  /* 0x000000012321781a */ /* 0x000fca0000000000 */
[----:B0-----:R-:W-:Y:S01]  /*2e20*/  IMAD R35, R33, R32, RZ ;  /* 0x0000002021237224 */ /* 0x001fe200078e02ff */
[----:B------:R-:W0:Y:S01]  /*2e30*/  MUFU.EX2 R17, R17 ;  /* 0x0000001100117308 */ /* 0x000e220000000800 */
[----:B---3--:R-:W-:Y:S01]  /*2e40*/  FADD R109, R15, R106 ;  /* 0x0000006a0f6d7221 */ /* 0x008fe20000000000 */
[----:B------:R-:W-:Y:S02]  /*2e50*/  FMUL R33, R131, 1.4426950216293334961 ;  /* 0x3fb8aa3b83217820 */ /* 0x000fe40000400000 */
[----:B------:R-:W-:-:S04]  /*2e60*/  LEA R174, P6, R35, R146, 0x1 ;  /* 0x0000009223ae7211 */ /* 0x000fc800078c08ff */
[----:B------:R-:W2:Y:S01]  /*2e70*/  MUFU.EX2 R18, R18 ;  /* 0x0000001200127308 */ /* 0x000ea20000000800 */
[----:B-1----:R-:W-:Y:S01]  /*2e80*/  FADD R106, R16, R109 ;  /* 0x0000006d106a7221 */ /* 0x002fe20000000000 */
[----:B------:R-:W-:Y:S01]  /*2e90*/  IMAD R109, R32, 0x2, R35 ;  /* 0x00000002206d7824 */ /* 0x000fe200078e0223 */
[-C--:B------:R-:W-:Y:S01]  /*2ea0*/  LEA.HI.X.SX32 R175, R35, R5.reuse, 0x1, P6 ;  /* 0x0000000523af7211 */ /* 0x080fe200030f0eff */
[----:B------:R-:W-:Y:S03]  /*2eb0*/  BAR.SYNC.DEFER_BLOCKING 0x0 ;  /* 0x0000000000007b1d */ /* 0x000fe60000010000 */
[----:B------:R-:W-:Y:S01]  /*2ec0*/  LEA R170, P6, R109, R146, 0x1 ;  /* 0x000000926daa7211 */ /* 0x000fe200078c08ff */
[----:B0-----:R-:W-:Y:S02]  /*2ed0*/  FADD R111, R17, R106 ;  /* 0x0000006a116f7221 */ /* 0x001fe40000000000 */
[----:B------:R-:W0:Y:S01]  /*2ee0*/  MUFU.EX2 R19, R19 ;  /* 0x0000001300137308 */ /* 0x000e220000000800 */
[----:B------:R-:W-:Y:S01]  /*2ef0*/  LEA.HI.X.SX32 R171, R109, R5, 0x1, P6 ;  /* 0x000000056dab7211 */ /* 0x000fe200030f0eff */
[----:B--2---:R-:W-:-:S06]  /*2f00*/  FADD R106, R18, R111 ;  /* 0x0000006f126a7221 */ /* 0x004fcc0000000000 */
[----:B------:R-:W1:Y:S01]  /*2f10*/  MUFU.EX2 R21, R21 ;  /* 0x0000001500157308 */ /* 0x000e620000000800 */
[----:B------:R-:W-:-:S04]  /*2f20*/  IMAD R111, R32, 0x2, R109 ;  /* 0x00000002206f7824 */ /* 0x000fc800078e026d */
[C---:B------:R-:W-:Y:S01]  /*2f30*/  IMAD R109, R32.reuse, 0x2, R111 ;  /* 0x00000002206d7824 */ /* 0x040fe200078e026f */
[-C--:B------:R-:W-:Y:S02]  /*2f40*/  LEA R168, P6, R111, R146.reuse, 0x1 ;  /* 0x000000926fa87211 */ /* 0x080fe400078c08ff */
[----:B------:R-:W2:Y:S01]  /*2f50*/  MUFU.EX2 R22, R22 ;  /* 0x0000001600167308 */ /* 0x000ea20000000800 */
[----:B0-----:R-:W-:Y:S01]  /*2f60*/  FADD R106, R19, R106 ;  /* 0x0000006a136a7221 */ /* 0x001fe20000000000 */
[----:B------:R-:W-:Y:S01]  /*2f70*/  LEA.HI.X.SX32 R169, R111, R5, 0x1, P6 ;  /* 0x000000056fa97211 */ /* 0x000fe200030f0eff */
[----:B------:R-:W-:Y:S01]  /*2f80*/  IMAD R111, R32, 0x2, R109 ;  /* 0x00000002206f7824 */ /* 0x000fe200078e026d */
[----:B------:R-:W-:-:S04]  /*2f90*/  LEA R166, P6, R109, R146, 0x1 ;  /* 0x000000926da67211 */ /* 0x000fc800078c08ff */
[----:B------:R-:W0:Y:S01]  /*2fa0*/  MUFU.EX2 R23, R23 ;  /* 0x0000001700177308 */ /* 0x000e220000000800 */
[----:B-1----:R-:W-:Y:S01]  /*2fb0*/  FADD R113, R21, R106 ;  /* 0x0000006a15717221 */ /* 0x002fe20000000000 */
[----:B------:R-:W-:Y:S02]  /*2fc0*/  LEA.HI.X.SX32 R167, R109, R5, 0x1, P6 ;  /* 0x000000056da77211 */ /* 0x000fe400030f0eff */
[----:B------:R-:W-:-:S04]  /*2fd0*/  LEA R164, P6, R111, R146, 0x1 ;  /* 0x000000926fa47211 */ /* 0x000fc800078c08ff */
[----:B------:R-:W1:Y:S01]  /*2fe0*/  MUFU.EX2 R24, R24 ;  /* 0x0000001800187308 */ /* 0x000e620000000800 */
[----:B--2---:R-:W-:Y:S01]  /*2ff0*/  FADD R106, R22, R113 ;  /* 0x00000071166a7221 */ /* 0x004fe20000000000 */
[----:B------:R-:W-:-:S06]  /*3000*/  LEA.HI.X.SX32 R165, R111, R5, 0x1, P6 ;  /* 0x000000056fa57211 */ /* 0x000fcc00030f0eff */
[----:B------:R-:W2:Y:S01]  /*3010*/  MUFU.EX2 R25, R25 ;  /* 0x0000001900197308 */ /* 0x000ea20000000800 */
[----:B0-----:R-:W-:-:S07]  /*3020*/  FADD R113, R23, R106 ;  /* 0x0000006a17717221 */ /* 0x001fce0000000000 */
[----:B------:R-:W0:Y:S01]  /*3030*/  MUFU.EX2 R26, R26 ;  /* 0x0000001a001a7308 */ /* 0x000e220000000800 */
[----:B-1----:R-:W-:-:S07]  /*3040*/  FADD R106, R24, R113 ;  /* 0x00000071186a7221 */ /* 0x002fce0000000000 */
[----:B------:R-:W1:Y:S01]  /*3050*/  MUFU.EX2 R27, R27 ;  /* 0x0000001b001b7308 */ /* 0x000e620000000800 */
[----:B--2---:R-:W-:Y:S01]  /*3060*/  FADD R113, R25, R106 ;  /* 0x0000006a19717221 */ /* 0x004fe20000000000 */
[----:B------:R-:W-:Y:S01]  /*3070*/  FADD R106, R107, -R20 ;  /* 0x800000146b6a7221 */ /* 0x000fe20000000000 */
[----:B------:R-:W-:-:S03]  /*3080*/  IMAD R107, R32, 0x2, R111 ;  /* 0x00000002206b7824 */ /* 0x000fc600078e026f */
[----:B------:R-:W-:Y:S01]  /*3090*/  FMUL R108, R106, 1.4426950216293334961 ;  /* 0x3fb8aa3b6a6c7820 */ /* 0x000fe20000400000 */
[----:B------:R-:W-:Y:S01]  /*30a0*/  FADD R106, R34, -R20 ;  /* 0x80000014226a7221 */ /* 0x000fe20000000000 */
[----:B------:R-:W2:Y:S01]  /*30b0*/  MUFU.EX2 R28, R28 ;  /* 0x0000001c001c7308 */ /* 0x000ea20000000800 */
[----:B0-----:R-:W-:Y:S01]  /*30c0*/  FADD R110, R26, R113 ;  /* 0x000000711a6e7221 */ /* 0x001fe20000000000 */
[----:B------:R-:W-:-:S04]  /*30d0*/  LEA R162, P6, R107, R146, 0x1 ;  /* 0x000000926ba27211 */ /* 0x000fc800078c08ff */
[----:B------:R-:W-:Y:S02]  /*30e0*/  LEA.HI.X.SX32 R163, R107, R5, 0x1, P6 ;  /* 0x000000056ba37211 */ /* 0x000fe400030f0eff */
[----:B------:R-:W0:Y:S01]  /*30f0*/  MUFU.EX2 R30, R30 ;  /* 0x0000001e001e7308 */ /* 0x000e220000000800 */
[----:B-1----:R-:W-:Y:S01]  /*3100*/  FADD R109, R27, R110 ;  /* 0x0000006e1b6d7221 */ /* 0x002fe20000000000 */
[----:B------:R-:W-:Y:S01]  /*3110*/  FMUL R110, R106, 1.4426950216293334961 ;  /* 0x3fb8aa3b6a6e7820 */ /* 0x000fe20000400000 */
[----:B------:R-:W-:-:S05]  /*3120*/  FADD R106, R31, -R20 ;  /* 0x800000141f6a7221 */ /* 0x000fca0000000000 */
[----:B------:R-:W1:Y:S01]  /*3130*/  MUFU.EX2 R33, R33 ;  /* 0x0000002100217308 */ /* 0x000e620000000800 */
[----:B--2---:R-:W-:Y:S01]  /*3140*/  FADD R111, R28, R109 ;  /* 0x0000006d1c6f7221 */ /* 0x004fe20000000000 */
[----:B------:R-:W-:-:S04]  /*3150*/  IMAD R109, R32, 0x2, R107 ;  /* 0x00000002206d7824 */ /* 0x000fc800078e026b */
[----:B------:R-:W-:Y:S01]  /*3160*/  IMAD R107, R32, 0x2, R109 ;  /* 0x00000002206b7824 */ /* 0x000fe200078e026d */
[CC--:B------:R-:W-:Y:S01]  /*3170*/  LEA R160, P6, R109.reuse, R146.reuse, 0x1 ;  /* 0x000000926da07211 */ /* 0x0c0fe200078c08ff */
[----:B------:R-:W2:Y:S01]  /*3180*/  MUFU.EX2 R35, R126 ;  /* 0x0000007e00237308 */ /* 0x000ea20000000800 */
[----:B0-----:R-:W-:Y:S02]  /*3190*/  FADD R112, R30, R111 ;  /* 0x0000006f1e707221 */ /* 0x001fe40000000000 */
[----:B------:R-:W-:Y:S01]  /*31a0*/  LEA.HI.X.SX32 R161, R109, R5, 0x1, P6 ;  /* 0x000000056da17211 */ /* 0x000fe200030f0eff */
[----:B------:R-:W-:Y:S01]  /*31b0*/  IMAD R109, R32, 0x2, R107 ;  /* 0x00000002206d7824 */ /* 0x000fe200078e026b */
[----:B------:R-:W-:-:S03]  /*31c0*/  LEA R158, P6, R107, R146, 0x1 ;  /* 0x000000926b9e7211 */ /* 0x000fc600078c08ff */
[----:B------:R-:W0:Y:S01]  /*31d0*/  MUFU.EX2 R172, R133 ;  /* 0x0000008500ac7308 */ /* 0x000e220000000800 */
[----:B-1----:R-:W-:Y:S01]  /*31e0*/  FADD R112, R33, R112 ;  /* 0x0000007021707221 */ /* 0x002fe20000000000 */
[----:B------:R-:W-:Y:S01]  /*31f0*/  LEA.HI.X.SX32 R159, R107, R5, 0x1, P6 ;  /* 0x000000056b9f7211 */ /* 0x000fe200030f0eff */
[----:B------:R-:W-:Y:S01]  /*3200*/  IMAD R107, R32, 0x2, R109 ;  /* 0x00000002206b7824 */ /* 0x000fe200078e026d */
[----:B------:R-:W-:-:S04]  /*3210*/  LEA R156, P6, R109, R146, 0x1 ;  /* 0x000000926d9c7211 */ /* 0x000fc800078c08ff */
[----:B------:R-:W1:Y:S01]  /*3220*/  MUFU.EX2 R155, R128 ;  /* 0x00000080009b7308 */ /* 0x000e620000000800 */
[----:B--2---:R-:W-:Y:S01]  /*3230*/  FADD R111, R35, R112 ;  /* 0x00000070236f7221 */ /* 0x004fe20000000000 */
[----:B------:R-:W-:Y:S01]  /*3240*/  LEA.HI.X.SX32 R157, R109, R5, 0x1, P6 ;  /* 0x000000056d9d7211 */ /* 0x000fe200030f0eff */
[----:B------:R-:W-:Y:S01]  /*3250*/  IMAD R109, R32, 0x2, R107 ;  /* 0x00000002206d7824 */ /* 0x000fe200078e026b */
[----:B------:R-:W-:-:S04]  /*3260*/  LEA R150, P6, R107, R146, 0x1 ;  /* 0x000000926b967211 */ /* 0x000fc800078c08ff */
[----:B------:R-:W2:Y:S01]  /*3270*/  MUFU.EX2 R178, R130 ;  /* 0x0000008200b27308 */ /* 0x000ea20000000800 */
[----:B0-----:R-:W-:Y:S01]  /*3280*/  FADD R112, R172, R111 ;  /* 0x0000006fac707221 */ /* 0x001fe20000000000 */
[----:B------:R-:W-:Y:S01]  /*3290*/  LEA.HI.X.SX32 R151, R107, R5, 0x1, P6 ;  /* 0x000000056b977211 */ /* 0x000fe200030f0eff */
[----:B------:R-:W-:Y:S01]  /*32a0*/  IMAD R107, R32, 0x2, R109 ;  /* 0x00000002206b7824 */ /* 0x000fe200078e026d */
[----:B------:R-:W-:-:S04]  /*32b0*/  LEA R148, P6, R109, R146, 0x1 ;  /* 0x000000926d947211 */ /* 0x000fc800078c08ff */
[----:B------:R0:W3:Y:S01]  /*32c0*/  MUFU.EX2 R34, R108 ;  /* 0x0000006c00227308 */ /* 0x0000e20000000800 */
[----:B-1----:R-:W-:Y:S01]  /*32d0*/  FADD R111, R155, R112 ;  /* 0x000000709b6f7221 */ /* 0x002fe20000000000 */
[----:B------:R-:W-:Y:S01]  /*32e0*/  LEA.HI.X.SX32 R149, R109, R5, 0x1, P6 ;  /* 0x000000056d957211 */ /* 0x000fe200030f0eff */
[----:B------:R-:W-:-:S05]  /*32f0*/  IMAD R109, R32, 0x2, R107 ;  /* 0x00000002206d7824 */ /* 0x000fca00078e026b */
[----:B------:R-:W1:Y:S01]  /*3300*/  MUFU.EX2 R31, R110 ;  /* 0x0000006e001f7308 */ /* 0x000e620000000800 */
[----:B0-----:R-:W-:Y:S01]  /*3310*/  FMUL R108, R106, 1.4426950216293334961 ;  /* 0x3fb8aa3b6a6c7820 */ /* 0x001fe20000400000 */
[----:B------:R-:W-:Y:S01]  /*3320*/  FADD R106, R29, -R20 ;  /* 0x800000141d6a7221 */ /* 0x000fe20000000000 */
[----:B--2---:R-:W-:-:S03]  /*3330*/  FADD R111, R178, R111 ;  /* 0x0000006fb26f7221 */ /* 0x004fc60000000000 */
[----:B------:R-:W-:Y:S02]  /*3340*/  FMUL R106, R106, 1.4426950216293334961 ;  /* 0x3fb8aa3b6a6a7820 */ /* 0x000fe40000400000 */
[----:B------:R3:W0:Y:S08]  /*3350*/  MUFU.EX2 R29, R108 ;  /* 0x0000006c001d7308 */ /* 0x0006300000000800 */
[----:B------:R2:W4:Y:S01]  /*3360*/  MUFU.EX2 R180, R106 ;  /* 0x0000006a00b47308 */ /* 0x0005220000000800 */
[----:B---3--:R-:W-:-:S04]  /*3370*/  FADD R108, R34, R111 ;  /* 0x0000006f226c7221 */ /* 0x008fc80000000000 */
[----:B-1----:R-:W-:-:S04]  /*3380*/  FADD R108, R31, R108 ;  /* 0x0000006c1f6c7221 */ /* 0x002fc80000000000 */
[----:B0-----:R-:W-:Y:S01]  /*3390*/  FADD R111, R29, R108 ;  /* 0x0000006c1d6f7221 */ /* 0x001fe20000000000 */
[----:B--2---:R-:W-:-:S04]  /*33a0*/  LEA R106, P6, R107, R146, 0x1 ;  /* 0x000000926b6a7211 */ /* 0x004fc800078c08ff */
[-C--:B------:R-:W-:Y:S02]  /*33b0*/  LEA.HI.X.SX32 R107, R107, R5.reuse, 0x1, P6 ;  /* 0x000000056b6b7211 */ /* 0x080fe400030f0eff */
[CC--:B------:R-:W-:Y:S01]  /*33c0*/  LEA R108, P6, R109.reuse, R146.reuse, 0x1 ;  /* 0x000000926d6c7211 */ /* 0x0c0fe200078c08ff */
[----:B----4-:R-:W-:Y:S01]  /*33d0*/  FADD R118, R180, R111 ;  /* 0x0000006fb4767221 */ /* 0x010fe20000000000 */
[C---:B------:R-:W-:Y:S02]  /*33e0*/  IMAD R111, R32.reuse, 0x2, R109 ;  /* 0x00000002206f7824 */ /* 0x040fe400078e026d */
[----:B------:R-:W-:Y:S02]  /*33f0*/  LEA.HI.X.SX32 R109, R109, R5, 0x1, P6 ;  /* 0x000000056d6d7211 */ /* 0x000fe400030f0eff */
[----:B------:R-:W0:Y:S01]  /*3400*/  SHFL.BFLY PT, R121, R118, 0x10, 0x1f ;  /* 0x0e001f0076797f89 */ /* 0x000e2200000e0000 */
[----:B------:R-:W-:Y:S01]  /*3410*/  LEA R110, P6, R111, R146, 0x1 ;  /* 0x000000926f6e7211 */ /* 0x000fe200078c08ff */
[----:B------:R-:W-:-:S03]  /*3420*/  IMAD R113, R32, 0x2, R111 ;  /* 0x0000000220717824 */ /* 0x000fc600078e026f */
[----:B------:R-:W-:Y:S01]  /*3430*/  LEA.HI.X.SX32 R111, R111, R5, 0x1, P6 ;  /* 0x000000056f6f7211 */ /* 0x000fe200030f0eff */
[----:B------:R-:W-:Y:S01]  /*3440*/  IMAD R115, R32, 0x2, R113 ;  /* 0x0000000220737824 */ /* 0x000fe200078e0271 */
[----:B------:R-:W-:-:S03]  /*3450*/  LEA R112, P6, R113, R146, 0x1 ;  /* 0x0000009271707211 */ /* 0x000fc600078c08ff */
[C---:B------:R-:W-:Y:S01]  /*3460*/  IMAD R117, R32.reuse, 0x2, R115 ;  /* 0x0000000220757824 */ /* 0x040fe200078e0273 */
[----:B------:R-:W-:Y:S02]  /*3470*/  LEA.HI.X.SX32 R113, R113, R5, 0x1, P6 ;  /* 0x0000000571717211 */ /* 0x000fe400030f0eff */
[----:B------:R-:W-:Y:S01]  /*3480*/  LEA R114, P6, R115, R146, 0x1 ;  /* 0x0000009273727211 */ /* 0x000fe200078c08ff */
[----:B------:R-:W-:-:S03]  /*3490*/  IMAD R119, R32, 0x2, R117 ;  /* 0x0000000220777824 */ /* 0x000fc600078e0275 */
[----:B------:R-:W-:Y:S02]  /*34a0*/  LEA.HI.X.SX32 R115, R115, R5, 0x1, P6 ;  /* 0x0000000573737211 */ /* 0x000fe400030f0eff */
[----:B------:R-:W-:-:S04]  /*34b0*/  LEA R116, P6, R117, R146, 0x1 ;  /* 0x0000009275747211 */ /* 0x000fc800078c08ff */
[----:B------:R-:W-:Y:S01]  /*34c0*/  LEA.HI.X.SX32 R117, R117, R5, 0x1, P6 ;  /* 0x0000000575757211 */ /* 0x000fe200030f0eff */
[----:B0-----:R-:W-:Y:S01]  /*34d0*/  FADD R126, R118, R121 ;  /* 0x00000079767e7221 */ /* 0x001fe20000000000 */
[----:B------:R-:W-:Y:S01]  /*34e0*/  LEA R118, P6, R119, R146, 0x1 ;  /* 0x0000009277767211 */ /* 0x000fe200078c08ff */
[----:B------:R-:W-:-:S03]  /*34f0*/  IMAD R121, R32, 0x2, R119 ;  /* 0x0000000220797824 */ /* 0x000fc600078e0277 */
[----:B------:R0:W-:Y:S01]  /*3500*/  @!P4 STS [R41+UR16], R126 ;  /* 0x0000007e2900c988 */ /* 0x0001e20008000810 */
[-C--:B------:R-:W-:Y:S01]  /*3510*/  LEA.HI.X.SX32 R119, R119, R5.reuse, 0x1, P6 ;  /* 0x0000000577777211 */ /* 0x080fe200030f0eff */
[C---:B------:R-:W-:Y:S01]  /*3520*/  IMAD R123, R32.reuse, 0x2, R121 ;  /* 0x00000002207b7824 */ /* 0x040fe200078e0279 */
[CC--:B------:R-:W-:Y:S01]  /*3530*/  LEA R120, P6, R121.reuse, R146.reuse, 0x1 ;  /* 0x0000009279787211 */ /* 0x0c0fe200078c08ff */
[----:B------:R-:W-:Y:S02]  /*3540*/  BAR.SYNC.DEFER_BLOCKING 0x0 ;  /* 0x0000000000007b1d */ /* 0x000fe40000010000 */
[C---:B------:R-:W-:Y:S01]  /*3550*/  IMAD R125, R32.reuse, 0x2, R123 ;  /* 0x00000002207d7824 */ /* 0x040fe200078e027b */
[----:B------:R-:W-:Y:S02]  /*3560*/  LEA.HI.X.SX32 R121, R121, R5, 0x1, P6 ;  /* 0x0000000579797211 */ /* 0x000fe400030f0eff */
[----:B------:R-:W-:Y:S01]  /*3570*/  LEA R122, P6, R123, R146, 0x1 ;  /* 0x000000927b7a7211 */ /* 0x000fe200078c08ff */
[----:B------:R-:W-:-:S03]  /*3580*/  IMAD R127, R32, 0x2, R125 ;  /* 0x00000002207f7824 */ /* 0x000fc600078e027d */
[----:B------:R-:W-:Y:S01]  /*3590*/  LEA.HI.X.SX32 R123, R123, R5, 0x1, P6 ;  /* 0x000000057b7b7211 */ /* 0x000fe200030f0eff */
[----:B------:R-:W-:Y:S01]  /*35a0*/  IMAD R129, R32, 0x2, R127 ;  /* 0x0000000220817824 */ /* 0x000fe200078e027f */
[----:B------:R-:W-:-:S03]  /*35b0*/  LEA R124, P6, R125, R146, 0x1 ;  /* 0x000000927d7c7211 */ /* 0x000fc600078c08ff */
[C---:B------:R-:W-:Y:S01]  /*35c0*/  IMAD R131, R32.reuse, 0x2, R129 ;  /* 0x0000000220837824 */ /* 0x040fe200078e0281 */
[----:B------:R-:W-:Y:S02]  /*35d0*/  LEA.HI.X.SX32 R125, R125, R5, 0x1, P6 ;  /* 0x000000057d7d7211 */ /* 0x000fe400030f0eff */
[----:B0-----:R-:W-:Y:S01]  /*35e0*/  LEA R126, P6, R127, R146, 0x1 ;  /* 0x000000927f7e7211 */ /* 0x001fe200078c08ff */
[----:B------:R-:W-:-:S03]  /*35f0*/  IMAD R133, R32, 0x2, R131 ;  /* 0x0000000220857824 */ /* 0x000fc600078e0283 */
[-C--:B------:R-:W-:Y:S01]  /*3600*/  LEA.HI.X.SX32 R127, R127, R5.reuse, 0x1, P6 ;  /* 0x000000057f7f7211 */ /* 0x080fe200030f0eff */
[C---:B------:R-:W-:Y:S01]  /*3610*/  IMAD R135, R32.reuse, 0x2, R133 ;  /* 0x0000000220877824 */ /* 0x040fe200078e0285 */
[CC--:B------:R-:W-:Y:S01]  /*3620*/  LEA R128, P6, R129.reuse, R146.reuse, 0x1 ;  /* 0x0000009281807211 */ /* 0x0c0fe200078c08ff */
[----:B------:R-:W0:Y:S02]  /*3630*/  @!P5 LDS R145, [R4] ;  /* 0x000000000491d984 */ /* 0x000e240000000800 */
        /* <DEDUP_REMOVED lines=11> */
[----:B------:R-:W-:Y:S01]  /*36f0*/  LEA.HI.X.SX32 R135, R135, R5, 0x1, P6 ;  /* 0x0000000587877211 */ /* 0x000fe200030f0eff */
[----:B------:R-:W-:Y:S01]  /*3700*/  IMAD R32, R32, 0x2, R147 ;  /* 0x0000000220207824 */ /* 0x000fe200078e0293 */
[----:B------:R-:W-:-:S04]  /*3710*/  LEA R136, P6, R137, R146, 0x1 ;  /* 0x0000009289887211 */ /* 0x000fc800078c08ff */
[----:B------:R-:W-:Y:S02]  /*3720*/  LEA.HI.X.SX32 R137, R137, R5, 0x1, P6 ;  /* 0x0000000589897211 */ /* 0x000fe400030f0eff */
[----:B------:R-:W-:-:S04]  /*3730*/  LEA R138, P6, R139, R146, 0x1 ;  /* 0x000000928b8a7211 */ /* 0x000fc800078c08ff */
[----:B------:R-:W-:Y:S02]  /*3740*/  LEA.HI.X.SX32 R139, R139, R5, 0x1, P6 ;  /* 0x000000058b8b7211 */ /* 0x000fe400030f0eff */
[----:B------:R-:W-:-:S04]  /*3750*/  LEA R140, P6, R141, R146, 0x1 ;  /* 0x000000928d8c7211 */ /* 0x000fc800078c08ff */
[----:B------:R-:W-:Y:S01]  /*3760*/  LEA.HI.X.SX32 R141, R141, R5, 0x1, P6 ;  /* 0x000000058d8d7211 */ /* 0x000fe200030f0eff */
[----:B0-----:R-:W0:Y:S01]  /*3770*/  SHFL.BFLY PT, R154, R145, 0x1, 0x1f ;  /* 0x0c201f00919a7f89 */ /* 0x001e2200000e0000 */
[----:B------:R-:W-:-:S04]  /*3780*/  LEA R142, P6, R143, R146, 0x1 ;  /* 0x000000928f8e7211 */ /* 0x000fc800078c08ff */
[----:B------:R-:W-:Y:S02]  /*3790*/  LEA.HI.X.SX32 R143, R143, R5, 0x1, P6 ;  /* 0x000000058f8f7211 */ /* 0x000fe400030f0eff */
[----:B------:R-:W-:Y:S01]  /*37a0*/  LEA R144, P6, R147, R146, 0x1 ;  /* 0x0000009293907211 */ /* 0x000fe200078c08ff */
[----:B0-----:R-:W-:-:S03]  /*37b0*/  FADD R153, R145, R154 ;  /* 0x0000009a91997221 */ /* 0x001fc60000000000 */
[----:B------:R-:W-:Y:S02]  /*37c0*/  LEA.HI.X.SX32 R145, R147, R5, 0x1, P6 ;  /* 0x0000000593917211 */ /* 0x000fe400030f0eff */
[----:B------:R-:W-:Y:S01]  /*37d0*/  LEA R146, P6, R32, R146, 0x1 ;  /* 0x0000009220927211 */ /* 0x000fe200078c08ff */
[----:B------:R0:W-:Y:S01]  /*37e0*/  @P0 STS [R4], R153 ;  /* 0x0000009904000388 */ /* 0x0001e20000000800 */
[----:B------:R-:W-:Y:S02]  /*37f0*/  PRMT R192, RZ, 0x7610, R192 ;  /* 0x00007610ffc07816 */ /* 0x000fe400000000c0 */
[----:B------:R-:W-:Y:S01]  /*3800*/  PRMT R187, RZ, 0x7610, R187 ;  /* 0x00007610ffbb7816 */ /* 0x000fe200000000bb */
[----:B------:R-:W-:Y:S01]  /*3810*/  BAR.SYNC.DEFER_BLOCKING 0x0 ;  /* 0x0000000000007b1d */ /* 0x000fe20000010000 */
[----:B------:R-:W-:Y:S02]  /*3820*/  PRMT R194, RZ, 0x7610, R194 ;  /* 0x00007610ffc27816 */ /* 0x000fe400000000c2 */
[----:B------:R-:W-:-:S02]  /*3830*/  PRMT R191, RZ, 0x7610, R191 ;  /* 0x00007610ffbf7816 */ /* 0x000fc400000000bf */
[----:B------:R-:W-:Y:S02]  /*3840*/  PRMT R198, RZ, 0x7610, R198 ;  /* 0x00007610ffc67816 */ /* 0x000fe400000000c6 */
[----:B0-----:R-:W-:Y:S02]  /*3850*/  PRMT R4, RZ, 0x7610, R4 ;  /* 0x00007610ff047816 */ /* 0x001fe40000000004 */
[----:B------:R-:W-:Y:S02]  /*3860*/  PRMT R195, RZ, 0x7610, R195 ;  /* 0x00007610ffc37816 */ /* 0x000fe400000000c3 */
[----:B------:R-:W-:Y:S02]  /*3870*/  PRMT R202, RZ, 0x7610, R202 ;  /* 0x00007610ffca7816 */ /* 0x000fe400000000ca */
[----:B------:R-:W-:Y:S02]  /*3880*/  PRMT R199, RZ, 0x7610, R199 ;  /* 0x00007610ffc77816 */ /* 0x000fe400000000c7 */
[----:B------:R-:W-:-:S02]  /*3890*/  PRMT R206, RZ, 0x7610, R206 ;  /* 0x00007610ffce7816 */ /* 0x000fc400000000ce */
[----:B------:R-:W-:Y:S02]  /*38a0*/  PRMT R203, RZ, 0x7610, R203 ;  /* 0x00007610ffcb7816 */ /* 0x000fe400000000cb */
[----:B------:R-:W-:Y:S02]  /*38b0*/  PRMT R210, RZ, 0x7610, R210 ;  /* 0x00007610ffd27816 */ /* 0x000fe400000000d2 */
[----:B------:R-:W-:Y:S02]  /*38c0*/  PRMT R207, RZ, 0x7610, R207 ;  /* 0x00007610ffcf7816 */ /* 0x000fe400000000cf */
[----:B------:R-:W-:Y:S01]  /*38d0*/  LEA.HI.X.SX32 R147, R32, R5, 0x1, P6 ;  /* 0x0000000520937211 */ /* 0x000fe200030f0eff */
[----:B------:R-:W2:Y:S04]  /*38e0*/  @P2 LDG.E.U16 R182, desc[UR30][R174.64] ;  /* 0x0000001eaeb62981 */ /* 0x000ea8000c1e1500 */
        /* <DEDUP_REMOVED lines=15> */
[----:B------:R-:W-:-:S03]  /*39e0*/  UISETP.NE.U32.AND UP2, UPT, UR14, URZ, UPT ;  /* 0x000000ff0e00728c */ /* 0x000fc6000bf45070 */
[----:B------:R0:W5:Y:S04]  /*39f0*/  @P2 LDG.E.U16 R184, desc[UR30][R168.64] ;  /* 0x0000001ea8b82981 */ /* 0x000168000c1e1500 */
        /* <DEDUP_REMOVED lines=14> */
[----:B------:R0:W5:Y:S01]  /*3ae0*/  @P2 LDG.E.U16 R207, desc[UR30][R146.64] ;  /* 0x0000001e92cf2981 */ /* 0x000162000c1e1500 */
[----:B------:R-:W-:Y:S01]  /*3af0*/  USEL UR4, URZ, 0x90, !UP2 ;  /* 0x00000090ff047887 */ /* 0x000fe2000d000000 */
[----:B------:R-:W-:Y:S01]  /*3b00*/  IMAD.SHL.U32 R5, R40, 0x2, RZ ;  /* 0x0000000228057824 */ /* 0x000fe200078e00ff */
[----:B------:R-:W-:Y:S01]  /*3b10*/  LOP3.LUT R40, R2, 0x40, RZ, 0xc0, !PT ;  /* 0x0000004002287812 */ /* 0x000fe200078ec0ff */
[----:B------:R-:W1:Y:S03]  /*3b20*/  LDS R32, [R152+UR16] ;  /* 0x0000001098207984 */ /* 0x000e660008000800 */
[----:B------:R-:W-:-:S05]  /*3b30*/  LOP3.LUT R5, R5, UR4, RZ, 0x3c, !PT ;  /* 0x0000000405057c12 */ /* 0x000fca000f8e3cff */
[----:B------:R-:W-:Y:S01]  /*3b40*/  IMAD R153, R40, 0x80, R5 ;  /* 0x0000008028997824 */ /* 0x000fe200078e0205 */
[----:B------:R-:W-:Y:S01]  /*3b50*/  BAR.SYNC.DEFER_BLOCKING 0x0 ;  /* 0x0000000000007b1d */ /* 0x000fe20000010000 */
[----:B------:R-:W-:Y:S02]  /*3b60*/  F2FP.F16.F32.PACK_AB R5, R9, R8 ;  /* 0x000000080905723e */ /* 0x000fe400000000ff */
[----:B------:R-:W-:Y:S02]  /*3b70*/  F2FP.F16.F32.PACK_AB R9, R17, R16 ;  /* 0x000000101109723e */ /* 0x000fe400000000ff */
[----:B------:R-:W-:Y:S02]  /*3b80*/  LOP3.LUT R154, R153, 0x20, RZ, 0x3c, !PT ;  /* 0x00000020999a7812 */ /* 0x000fe400078e3cff */
[----:B------:R-:W-:Y:S02]  /*3b90*/  F2FP.F16.F32.PACK_AB R8, R15, R14 ;  /* 0x0000000e0f08723e */ /* 0x000fe400000000ff */
[----:B------:R-:W-:-:S02]  /*3ba0*/  F2FP.F16.F32.PACK_AB R17, R178, R155 ;  /* 0x0000009bb211723e */ /* 0x000fc400000000ff */
[----:B------:R-:W-:Y:S02]  /*3bb0*/  F2FP.F16.F32.PACK_AB R14, R28, R27 ;  /* 0x0000001b1c0e723e */ /* 0x000fe400000000ff */
[----:B------:R-:W-:Y:S02]  /*3bc0*/  F2FP.F16.F32.PACK_AB R15, R33, R30 ;  /* 0x0000001e210f723e */ /* 0x000fe400000000ff */
[----:B------:R-:W-:Y:S02]  /*3bd0*/  F2FP.F16.F32.PACK_AB R16, R172, R35 ;  /* 0x00000023ac10723e */ /* 0x000fe400000000ff */
[----:B------:R-:W-:Y:S01]  /*3be0*/  LOP3.LUT R155, R153, 0x40, RZ, 0x3c, !PT ;  /* 0x00000040999b7812 */ /* 0x000fe200078e3cff */
[----:B--2---:R-:W-:Y:S04]  /*3bf0*/  STS.U16 [R153+UR16], R182 ;  /* 0x000000b699007988 */ /* 0x004fe80008000410 */
[----:B---3--:R-:W-:Y:S04]  /*3c00*/  STS.U16 [R153+UR16+0x400], R186 ;  /* 0x000400ba99007988 */ /* 0x008fe80008000410 */
[----:B----4-:R-:W-:Y:S04]  /*3c10*/  STS.U16 [R153+UR16+0x800], R190 ;  /* 0x000800be99007988 */ /* 0x010fe80008000410 */
[----:B------:R2:W-:Y:S04]  /*3c20*/  STS.U16 [R153+UR16+0xc00], R4 ;  /* 0x000c000499007988 */ /* 0x0005e80008000410 */
[----:B------:R0:W-:Y:S04]  /*3c30*/  STS.U16 [R153+UR16+0x1000], R196 ;  /* 0x001000c499007988 */ /* 0x0001e80008000410 */
[----:B------:R0:W-:Y:S01]  /*3c40*/  STS.U16 [R153+UR16+0x1400], R200 ;  /* 0x001400c899007988 */ /* 0x0001e20008000410 */
[----:B--2---:R-:W-:-:S03]  /*3c50*/  F2FP.F16.F32.PACK_AB R4, R7, R6 ;  /* 0x000000060704723e */ /* 0x004fc600000000ff */
[----:B------:R0:W-:Y:S01]  /*3c60*/  STS.U16 [R153+UR16+0x1800], R204 ;  /* 0x001800cc99007988 */ /* 0x0001e20008000410 */
[----:B------:R-:W-:Y:S02]  /*3c70*/  F2FP.F16.F32.PACK_AB R6, R11, R10 ;  /* 0x0000000a0b06723e */ /* 0x000fe400000000ff */
[----:B------:R-:W-:Y:S01]  /*3c80*/  F2FP.F16.F32.PACK_AB R7, R13, R12 ;  /* 0x0000000c0d07723e */ /* 0x000fe200000000ff */
[----:B------:R0:W-:Y:S01]  /*3c90*/  STS.U16 [R153+UR16+0x1c00], R208 ;  /* 0x001c00d099007988 */ /* 0x0001e20008000410 */
[----:B------:R-:W-:Y:S02]  /*3ca0*/  F2FP.F16.F32.PACK_AB R10, R19, R18 ;  /* 0x00000012130a723e */ /* 0x000fe400000000ff */
[----:B------:R-:W-:Y:S01]  /*3cb0*/  F2FP.F16.F32.PACK_AB R11, R22, R21 ;  /* 0x00000015160b723e */ /* 0x000fe200000000ff */
[----:B------:R0:W-:Y:S01]  /*3cc0*/  STS.U16 [R154+UR16+0x100], R177 ;  /* 0x000100b19a007988 */ /* 0x0001e20008000410 */
[----:B------:R-:W-:Y:S02]  /*3cd0*/  F2FP.F16.F32.PACK_AB R12, R24, R23 ;  /* 0x00000017180c723e */ /* 0x000fe400000000ff */
[----:B------:R-:W-:Y:S01]  /*3ce0*/  F2FP.F16.F32.PACK_AB R13, R26, R25 ;  /* 0x000000191a0d723e */ /* 0x000fe200000000ff */
[----:B------:R0:W-:Y:S01]  /*3cf0*/  STS.U16 [R154+UR16+0x500], R181 ;  /* 0x000500b59a007988 */ /* 0x0001e20008000410 */
[----:B------:R-:W-:-:S02]  /*3d00*/  F2FP.F16.F32.PACK_AB R18, R31, R34 ;  /* 0x000000221f12723e */ /* 0x000fc400000000ff */
[----:B------:R-:W-:Y:S01]  /*3d10*/  F2FP.F16.F32.PACK_AB R19, R180, R29 ;  /* 0x0000001db413723e */ /* 0x000fe200000000ff */
[----:B------:R0:W-:Y:S04]  /*3d20*/  STS.U16 [R154+UR16+0x900], R185 ;  /* 0x000900b99a007988 */ /* 0x0001e80008000410 */
[----:B------:R0:W-:Y:S04]  /*3d30*/  STS.U16 [R154+UR16+0xd00], R189 ;  /* 0x000d00bd9a007988 */ /* 0x0001e80008000410 */
[----:B------:R0:W-:Y:S04]  /*3d40*/  STS.U16 [R154+UR16+0x1100], R193 ;  /* 0x001100c19a007988 */ /* 0x0001e80008000410 */
[----:B------:R0:W-:Y:S04]  /*3d50*/  STS.U16 [R154+UR16+0x1500], R197 ;  /* 0x001500c59a007988 */ /* 0x0001e80008000410 */
[----:B------:R0:W-:Y:S04]  /*3d60*/  STS.U16 [R154+UR16+0x1900], R201 ;  /* 0x001900c99a007988 */ /* 0x0001e80008000410 */
[----:B------:R0:W-:Y:S01]  /*3d70*/  STS.U16 [R154+UR16+0x1d00], R205 ;  /* 0x001d00cd9a007988 */ /* 0x0001e20008000410 */
[----:B-1----:R-:W-:Y:S05]  /*3d80*/  @!P2 BRA `(.L_x_9) ;  /* 0x000000000008a947 */ /* 0x002fea0003800000 */
[----:B------:R1:W-:Y:S01]  /*3d90*/  STTM.16dp32bit_t0_t15.x16 tmem[UR18+0x40], R4 ;  /* 0x00004004000079ed */ /* 0x0003e20008a00012 */
[----:B------:R1:W-:Y:S02]  /*3da0*/  STTM.16dp32bit_t16_t31.x16 tmem[UR18+0x50], R4 ;  /* 0x00005004000079ed */ /* 0x0003e40008a20012 */
.L_x_9:
[----:B------:R-:W-:Y:S01]  /*3db0*/  LOP3.LUT R172, R153, 0x60, RZ, 0x3c, !PT ;  /* 0x0000006099ac7812 */ /* 0x000fe200078e3cff */
[----:B-----5:R2:W-:Y:S01]  /*3dc0*/  STS.U16 [R155+UR16+0x200], R184 ;  /* 0x000200b89b007988 */ /* 0x0205e20008000410 */
[----:B-1----:R-:W-:Y:S01]  /*3dd0*/  FADD R4, -R20, -INF ;  /* 0xff80000014047421 */ /* 0x002fe20000000100 */
[----:B------:R-:W-:Y:S02]  /*3de0*/  UIADD3 UR23, UPT, UPT, UR23, -0x40, URZ ;  /* 0xffffffc017177890 */ /* 0x000fe4000fffe0ff */
[----:B------:R2:W-:Y:S01]  /*3df0*/  STS.U16 [R155+UR16+0x600], R188 ;  /* 0x000600bc9b007988 */ /* 0x0005e20008000410 */
[----:B------:R-:W-:-:S03]  /*3e00*/  FMUL R21, R4, 1.4426950216293334961 ;  /* 0x3fb8aa3b04157820 */ /* 0x000fc60000400000 */
[----:B------:R2:W-:Y:S03]  /*3e10*/  STS.U16 [R155+UR16+0xa00], R192 ;  /* 0x000a00c09b007988 */ /* 0x0005e60008000410 */
[----:B------:R-:W1:Y:S01]  /*3e20*/  MUFU.EX2 R21, R21 ;  /* 0x0000001500157308 */ /* 0x000e620000000800 */
        /* <DEDUP_REMOVED lines=13> */
[----:B------:R-:W3:Y:S02]  /*3f00*/  FENCE.VIEW.ASYNC.T ;  /* 0x00000000000073c6 */ /* 0x000ee40000000200 */
[----:B---3--:R-:W-:Y:S06]  /*3f10*/  BAR.SYNC.DEFER_BLOCKING 0x0 ;  /* 0x0000000000007b1d */ /* 0x008fec0000010000 */
[----:B------:R-:W3:Y:S01]  /*3f20*/  LDTM.16dp32bit_t0_t15.x16 R4, tmem[UR18] ;  /* 0x00000012000479ee */ /* 0x000ee20008a00000 */
[----:B------:R-:W4:Y:S01]  /*3f30*/  LDTM.16dp32bit_t16_t31.x16 R4, tmem[UR18+0x10] ;  /* 0x00001012000479ee */ /* 0x000f220008a20000 */
[----:B------:R-:W-:Y:S01]  /*3f40*/  NOP ;  /* 0x0000000000007918 */ /* 0x000fe20000000000 */
[----:B-12---:R-:W-:Y:S05]  /*3f50*/  @!P2 BRA `(.L_x_10) ;  /* 0x000000000048a947 */ /* 0x006fea0003800000 */
[C---:B---34-:R-:W-:Y:S01]  /*3f60*/  FMUL R4, R21.reuse, R4 ;  /* 0x0000000415047220 */ /* 0x058fe20000400000 */
[C---:B------:R-:W-:Y:S01]  /*3f70*/  FMUL R5, R21.reuse, R5 ;  /* 0x0000000515057220 */ /* 0x040fe20000400000 */
        /* <DEDUP_REMOVED lines=13> */
[----:B------:R-:W-:-:S04]  /*4050*/  FMUL R19, R21, R19 ;  /* 0x0000001315137220 */ /* 0x000fc80000400000 */
[----:B------:R1:W-:Y:S01]  /*4060*/  STTM.16dp32bit_t0_t15.x16 tmem[UR18], R4 ;  /* 0x00000004000079ed */ /* 0x0003e20008a00012 */
[----:B------:R1:W-:Y:S02]  /*4070*/  STTM.16dp32bit_t16_t31.x16 tmem[UR18+0x10], R4 ;  /* 0x00001004000079ed */ /* 0x0003e40008a20012 */
.L_x_10:
[----:B----4-:R-:W2:Y:S02]  /*4080*/  FENCE.VIEW.ASYNC.T ;  /* 0x00000000000073c6 */ /* 0x010ea40000000200 */
[----:B--2---:R-:W-:Y:S01]  /*4090*/  BAR.SYNC.DEFER_BLOCKING 0x0 ;  /* 0x0000000000007b1d */ /* 0x004fe20000010000 */
[----:B------:R-:W-:Y:S01]  /*40a0*/  UISETP.GE.AND UP2, UPT, UR23, 0x1, UPT ;  /* 0x000000011700788c */ /* 0x000fe2000bf46270 */
[----:B------:R-:W-:Y:S01]  /*40b0*/  FADD R32, R21, R32 ;  /* 0x0000002015207221 */ /* 0x000fe20000000000 */
[----:B------:R-:W-:Y:S01]  /*40c0*/  UIADD3 UR22, UPT, UPT, UR17, 0x40, URZ ;  /* 0x0000004011167890 */ /* 0x000fe2000fffe0ff */
[----:B------:R-:W-:Y:S02]  /*40d0*/  LOP3.LUT R176, R176, 0x20, RZ, 0xc0, !PT ;  /* 0x00000020b0b07812 */ /* 0x000fe400078ec0ff */
[----:B------:R2:W-:Y:S06]  /*40e0*/  MEMBAR.ALL.CTA ;  /* 0x0000000000007992 */ /* 0x0005ec0000008000 */
[----:B--2---:R-:W2:Y:S02]  /*40f0*/  FENCE.VIEW.ASYNC.S ;  /* 0x00000000000073c6 */ /* 0x004ea40000000000 */
[----:B--2---:R-:W-:Y:S06]  /*4100*/  BAR.SYNC.DEFER_BLOCKING 0x0 ;  /* 0x0000000000007b1d */ /* 0x004fec0000010000 */
[----:B------:R-:W-:Y:S05]  /*4110*/  @!P3 BRA `(.L_x_11) ;  /* 0x0000000000c8b947 */ /* 0x000fea0003800000 */
[----:B------:R-:W-:Y:S01]  /*4120*/  USHF.R.U32.HI UR14, URZ, 0x4, UR16 ;  /* 0x00000004ff0e7899 */ /* 0x000fe20008011610 */
[----:B------:R-:W-:Y:S01]  /*4130*/  UMOV UR4, URZ ;  /* 0x000000ff00047c82 */ /* 0x000fe20008000000 */
[----:B------:R-:W-:Y:S02]  /*4140*/  UIADD3 UR6, UPT, UPT, UR17, 0x48, URZ ;  /* 0x0000004811067890 */ /* 0x000fe4000fffe0ff */
[----:B------:R-:W-:Y:S02]  /*4150*/  USGXT.U32 UR14, UR14, 0xe ;  /* 0x0000000e0e0e789a */ /* 0x000fe40008000000 */
[----:B------:R-:W-:Y:S02]  /*4160*/  UIADD3 UR8, UPT, UPT, UR17, 0x50, URZ ;  /* 0x0000005011087890 */ /* 0x000fe4000fffe0ff */
[----:B------:R-:W-:Y:S02]  /*4170*/  UIADD3 UR40, UP3, UPT, UR14, 0x2, URZ ;  /* 0x000000020e287890 */ /* 0x000fe4000ff7e0ff */
[----:B------:R-:W-:-:S02]  /*4180*/  UIADD3 UR24, UPT, UPT, UR17, 0x58, URZ ;  /* 0x0000005811187890 */ /* 0x000fc4000fffe0ff */
[----:B------:R-:W-:Y:S02]  /*4190*/  UIADD3.X UR41, UPT, UPT, UR4, 0x40004040, URZ, UP3, !UPT ;  /* 0x4000404004297890 */ /* 0x000fe40009ffe4ff */
[----:B------:R-:W-:Y:S02]  /*41a0*/  UIADD3 UR44, UP3, UPT, UR40, 0x2, URZ ;  /* 0x00000002282c7890 */ /* 0x000fe4000ff7e0ff */
[----:B------:R-:W-:Y:S02]  /*41b0*/  UIADD3 UR46, UP4, UPT, UR40, 0x4, URZ ;  /* 0x00000004282e7890 */ /* 0x000fe4000ff9e0ff */
[----:B------:R-:W-:Y:S02]  /*41c0*/  UIADD3.X UR45, UPT, UPT, UR41, URZ, URZ, UP3, !UPT ;  /* 0x000000ff292d7290 */ /* 0x000fe40009ffe4ff */
[----:B------:R-:W-:Y:S02]  /*41d0*/  UIADD3.X UR47, UPT, UPT, UR41, URZ, URZ, UP4, !UPT ;  /* 0x000000ff292f7290 */ /* 0x000fe4000a7fe4ff */
[----:B------:R-:W-:Y:S01]  /*41e0*/  UIADD3 UR54, UPT, UPT, UR17, 0x60, URZ ;  /* 0x0000006011367890 */ /* 0x000fe2000fffe0ff */
[----:B------:R-:W-:Y:S01]  /*41f0*/  UMOV UR4, UR19 ;  /* 0x0000001300047c82 */ /* 0x000fe20008000000 */
[----:B------:R-:W-:Y:S01]  /*4200*/  UMOV UR5, URZ ;  /* 0x000000ff00057c82 */ /* 0x000fe20008000000 */
[----:B------:R-:W-:-:S02]  /*4210*/  UIADD3.64 UR48, UPT, UPT, UR40, 0x1fe, URZ ;  /* 0x000001fe28307897 */ /* 0x000fc4000fffe0ff */
[----:B------:R-:W-:Y:S02]  /*4220*/  UIADD3 UR55, UPT, UPT, UR17, 0x68, URZ ;  /* 0x0000006811377890 */ /* 0x000fe4000fffe0ff */
[----:B------:R-:W-:Y:S02]  /*4230*/  UIADD3.64 UR50, UPT, UPT, UR40, 0x200, URZ ;  /* 0x0000020028327897 */ /* 0x000fe4000fffe0ff */
[----:B------:R-:W-:Y:S01]  /*4240*/  UIADD3 UR56, UPT, UPT, UR17, 0x70, URZ ;  /* 0x0000007011387890 */ /* 0x000fe2000fffe0ff */
[----:B------:R-:W-:Y:S01]  /*4250*/  UMOV UR58, UR4 ;  /* 0x00000004003a7c82 */ /* 0x000fe20008000000 */
[----:B------:R-:W-:Y:S01]  /*4260*/  UIADD3.64 UR52, UPT, UPT, UR40, 0x202, URZ ;  /* 0x0000020228347897 */ /* 0x000fe2000fffe0ff */
[----:B------:R-:W-:Y:S01]  /*4270*/  UMOV UR12, 0x0 ;  /* 0x00000000000c7882 */ /* 0x000fe20000000000 */
[----:B------:R-:W-:Y:S01]  /*4280*/  UMOV UR13, 0x4100010 ;  /* 0x04100010000d7882 */ /* 0x000fe20000000000 */
[----:B------:R-:W-:Y:S01]  /*4290*/  UIADD3 UR57, UPT, UPT, UR17, 0x78, URZ ;  /* 0x0000007811397890 */ /* 0x000fe2000fffe0ff */
[----:B------:R-:W-:Y:S01]  /*42a0*/  UMOV UR15, 0x40004040 ;  /* 0x40004040000f7882 */ /* 0x000fe20000000000 */
[----:B------:R-:W-:Y:S01]  /*42b0*/  UIADD3.64 UR4, UPT, UPT, UR40, 0x204, URZ ;  /* 0x0000020428047897 */ /* 0x000fe2000fffe0ff */
[----:B------:R2:W-:Y:S01]  /*42c0*/  UTCHMMA tmem[UR22], gdesc[UR14], tmem[UR17], tmem[UR12], idesc[UR13], UPT ;  /* 0x00ff0c0e160079ea */ /* 0x0005e2000b800011 */
[----:B------:R-:W-:Y:S01]  /*42d0*/  UMOV UR26, 0x0 ;  /* 0x00000000001a7882 */ /* 0x000fe20000000000 */
[----:B------:R-:W-:Y:S01]  /*42e0*/  UMOV UR27, 0x4100010 ;  /* 0x04100010001b7882 */ /* 0x000fe20000000000 */
[----:B------:R-:W-:Y:S01]  /*42f0*/  UMOV UR28, 0x0 ;  /* 0x00000000001c7882 */ /* 0x000fe20000000000 */
[----:B------:R-:W-:Y:S01]  /*4300*/  UMOV UR29, 0x4100010 ;  /* 0x04100010001d7882 */ /* 0x000fe20000000000 */
[----:B------:R-:W-:Y:S01]  /*4310*/  UMOV UR32, 0x0 ;  /* 0x0000000000207882 */ /* 0x000fe20000000000 */
[----:B------:R-:W-:Y:S01]  /*4320*/  UMOV UR33, 0x4100010 ;  /* 0x0410001000217882 */ /* 0x000fe20000000000 */
[----:B------:R2:W-:Y:S01]  /*4330*/  UTCHMMA tmem[UR6], gdesc[UR40], tmem[UR17], tmem[UR26], idesc[UR27], UPT ;  /* 0x00ff1a28060079ea */ /* 0x0005e2000b800011 */
        /* <DEDUP_REMOVED lines=12> */
[----:B------:R2:W-:Y:S01]  /*4400*/  UTCHMMA tmem[UR56], gdesc[UR52], tmem[UR17], tmem[UR38], idesc[UR39], UPT ;  /* 0x00ff2634380079ea */ /* 0x0005e2000b800011 */
[----:B------:R2:W-:Y:S01]  /*4410*/  UTCHMMA tmem[UR57], gdesc[UR4], tmem[UR17], tmem[UR42], idesc[UR43], UPT ;  /* 0x00ff2a04390079ea */ /* 0x0005e2000b800011 */
[----:B------:R2:W-:Y:S01]  /*4420*/  UTCBAR [UR58], URZ ;  /* 0x000000ff3a0073e9 */ /* 0x0005e200080000ff */
[----:B------:R-:W-:Y:S01]  /*4430*/  NOP ;  /* 0x0000000000007918 */ /* 0x000fe20000000000 */
.L_x_11:
[----:B------:R-:W-:Y:S01]  /*4440*/  FSEL R20, R20, -INF , P2 ;  /* 0xff80000014147808 */ /* 0x000fe20001000000 */
[----:B--2---:R-:W-:Y:S01]  /*4450*/  UMOV UR6, URZ ;  /* 0x000000ff00067c82 */ /* 0x004fe20008000000 */
[----:B------:R-:W-:Y:S01]  /*4460*/  FSEL R180, R32, 1, P2 ;  /* 0x3f80000020b47808 */ /* 0x000fe20001000000 */
[----:B------:R-:W-:Y:S06]  /*4470*/  BRA.U !UP2, `(.L_x_12) ;  /* 0x000000290a747547 */ /* 0x000fec000b800000 */
[----:B------:R-:W-:Y:S01]  /*4480*/  USHF.L.U32 UR24, UR9, 0x7, URZ ;  /* 0x0000000709187899 */ /* 0x000fe200080006ff */
[----:B------:R-:W-:Y:S01]  /*4490*/  IMAD.SHL.U32 R178, R173, 0x80, RZ ;  /* 0x00000080adb27824 */ /* 0x000fe200078e00ff */
[----:B------:R-:W-:Y:S01]  /*44a0*/  UIADD3 UR9, UPT, UPT, UR16, 0xc000, URZ ;  /* 0x0000c00010097890 */ /* 0x000fe2000fffe0ff */
[----:B0-----:R-:W-:Y:S01]  /*44b0*/  IMAD.MOV.U32 R185, RZ, RZ, R20 ;  /* 0x000000ffffb97224 */ /* 0x001fe200078e0014 */
[----:B------:R-:W-:Y:S01]  /*44c0*/  USHF.R.U32.HI UR26, URZ, 0x4, UR10 ;  /* 0x00000004ff1a7899 */ /* 0x000fe2000801160a */
[----:B------:R-:W-:Y:S01]  /*44d0*/  CS2R R182, SRZ ;  /* 0x0000000000b67805 */ /* 0x000fe2000001ff00 */
[----:B------:R-:W-:Y:S01]  /*44e0*/  UIADD3 UR8, UPT, UPT, UR16, 0x8000, URZ ;  /* 0x0000800010087890 */ /* 0x000fe2000fffe0ff */
[----:B------:R-:W-:Y:S01]  /*44f0*/  IMAD.MOV.U32 R179, RZ, RZ, R178 ;  /* 0x000000ffffb37224 */ /* 0x000fe200078e00b2 */
[----:B------:R-:W-:Y:S01]  /*4500*/  USHF.R.U32.HI UR9, URZ, 0x4, UR9 ;  /* 0x00000004ff097899 */ /* 0x000fe20008011609 */
[----:B------:R-:W-:Y:S01]  /*4510*/  IMAD.U32 R177, RZ, RZ, UR24 ;  /* 0x00000018ffb17e24 */ /* 0x000fe2000f8e00ff */
[----:B------:R-:W-:Y:S01]  /*4520*/  USGXT.U32 UR26, UR26, 0xe ;  /* 0x0000000e1a1a789a */ /* 0x000fe20008000000 */
[----:B------:R-:W-:Y:S01]  /*4530*/  VIADD R176, R176, UR25 ;  /* 0x00000019b0b07c36 */ /* 0x000fe20008000000 */
[----:B------:R-:W-:-:S02]  /*4540*/  USHF.R.U32.HI UR14, URZ, 0x4, UR8 ;  /* 0x00000004ff0e7899 */ /* 0x000fc40008011608 */
[----:B------:R-:W-:Y:S02]  /*4550*/  USGXT.U32 UR28, UR9, 0xe ;  /* 0x0000000e091c789a */ /* 0x000fe40008000000 */
[----:B------:R-:W-:Y:S02]  /*4560*/  UIADD3 UR8, UP3, UPT, UR26, 0x2, URZ ;  /* 0x000000021a087890 */ /* 0x000fe4000ff7e0ff */
[----:B------:R-:W-:Y:S01]  /*4570*/  USGXT.U32 UR14, UR14, 0xe ;  /* 0x0000000e0e0e789a */ /* 0x000fe20008000000 */
[----:B------:R-:W-:Y:S01]  /*4580*/  UMOV UR4, URZ ;  /* 0x000000ff00047c82 */ /* 0x000fe20008000000 */
[----:B------:R-:W-:Y:S02]  /*4590*/  UIADD3 UR10, UP4, UPT, UR28, 0x80, URZ ;  /* 0x000000801c0a7890 */ /* 0x000fe4000ff9e0ff */
[----:B------:R-:W-:Y:S02]  /*45a0*/  UIADD3.X UR9, UPT, UPT, UR4, 0x40004040, URZ, UP3, !UPT ;  /* 0x4000404004097890 */ /* 0x000fe40009ffe4ff */
[----:B------:R-:W-:Y:S01]  /*45b0*/  UIADD3 UR32, UP3, UPT, UR14, 0x2, URZ ;  /* 0x000000020e207890 */ /* 0x000fe2000ff7e0ff */
[----:B------:R-:W-:Y:S01]  /*45c0*/  UMOV UR6, URZ ;  /* 0x000000ff00067c82 */ /* 0x000fe20008000000 */
[----:B------:R-:W-:Y:S01]  /*45d0*/  UMOV UR5, URZ ;  /* 0x000000ff00057c82 */ /* 0x000fe20008000000 */
[----:B------:R-:W-:-:S02]  /*45e0*/  UISETP.NE.U32.AND UP2, UPT, UR11, URZ, UPT ;  /* 0x000000ff0b00728c */ /* 0x000fc4000bf45070 */
[----:B------:R-:W-:Y:S02]  /*45f0*/  UIADD3.X UR11, UPT, UPT, UR6, 0x40004040, URZ, UP4, !UPT ;  /* 0x40004040060b7890 */ /* 0x000fe4000a7fe4ff */
[----:B------:R-:W-:Y:S02]  /*4600*/  UIADD3 UR34, UP4, UPT, UR10, 0x80, URZ ;  /* 0x000000800a227890 */ /* 0x000fe4000ff9e0ff */
[----:B------:R-:W-:Y:S02]  /*4610*/  UIADD3 UR36, UP5, UPT, UR10, 0x100, URZ ;  /* 0x000001000a247890 */ /* 0x000fe4000ffbe0ff */
[----:B------:R-:W-:Y:S01]  /*4620*/  UIADD3.X UR33, UPT, UPT, UR5, 0x40004040, URZ, UP3, !UPT ;  /* 0x4000404005217890 */ /* 0x000fe20009ffe4ff */
[----:B------:R-:W0:Y:S01]  /*4630*/  LDCU UR69, c[0x0][0x3a8] ;  /* 0x00007500ff4577ac */ /* 0x000e220008000800 */
[----:B------:R-:W-:Y:S02]  /*4640*/  UIADD3.X UR35, UPT, UPT, UR11, URZ, URZ, UP4, !UPT ;  /* 0x000000ff0b237290 */ /* 0x000fe4000a7fe4ff */
[----:B------:R-:W-:-:S02]  /*4650*/  UIADD3.64 UR38, UPT, UPT, UR8, 0x2, URZ ;  /* 0x0000000208267897 */ /* 0x000fc4000fffe0ff */
[----:B------:R-:W-:Y:S02]  /*4660*/  UIADD3.X UR37, UPT, UPT, UR11, URZ, URZ, UP5, !UPT ;  /* 0x000000ff0b257290 */ /* 0x000fe4000affe4ff */
[----:B------:R-:W-:Y:S02]  /*4670*/  UIADD3.64 UR40, UPT, UPT, UR8, 0x4, URZ ;  /* 0x0000000408287897 */ /* 0x000fe4000fffe0ff */
[----:B------:R-:W-:Y:S02]  /*4680*/  UIADD3.64 UR42, UPT, UPT, UR32, 0x2, URZ ;  /* 0x00000002202a7897 */ /* 0x000fe4000fffe0ff */
[----:B------:R-:W-:Y:S02]  /*4690*/  UIADD3.64 UR44, UPT, UPT, UR32, 0x4, URZ ;  /* 0x00000004202c7897 */ /* 0x000fe4000fffe0ff */
[----:B------:R-:W-:Y:S02]  /*46a0*/  UIADD3.64 UR46, UPT, UPT, UR32, 0x1fe, URZ ;  /* 0x000001fe202e7897 */ /* 0x000fe4000fffe0ff */
[----:B------:R-:W-:-:S02]  /*46b0*/  UIADD3.64 UR48, UPT, UPT, UR32, 0x200, URZ ;  /* 0x0000020020307897 */ /* 0x000fc4000fffe0ff */
[----:B------:R-:W-:Y:S02]  /*46c0*/  UIADD3.64 UR50, UPT, UPT, UR32, 0x202, URZ ;  /* 0x0000020220327897 */ /* 0x000fe4000fffe0ff */
[----:B------:R-:W-:Y:S01]  /*46d0*/  UIADD3.64 UR52, UPT, UPT, UR32, 0x204, URZ ;  /* 0x0000020420347897 */ /* 0x000fe2000fffe0ff */
[----:B------:R-:W-:Y:S01]  /*46e0*/  UMOV UR25, 0x1 ;  /* 0x0000000100197882 */ /* 0x000fe20000000000 */
[----:B0-----:R-:W-:-:S10]  /*46f0*/  UMOV UR15, URZ ;  /* 0x000000ff000f7c82 */ /* 0x001fd40008000000 */
.L_x_17:
[----:B-1-3--:R-:W-:-:S04]  /*4700*/  IMAD.WIDE R6, R179, 0x2, R100 ;  /* 0x00000002b3067825 */ /* 0x00afc800078e0264 */
[C---:B------:R-:W-:Y:S01]  /*4710*/  IMAD.WIDE R8, R179.reuse, 0x2, R96 ;  /* 0x00000002b3087825 */ /* 0x040fe200078e0260 */
[----:B------:R0:W2:Y:S03]  /*4720*/  LDG.E.U16 R29, desc[UR30][R6.64] ;  /* 0x0000001e061d7981 */ /* 0x0000a6000c1e1500 */
[C---:B------:R-:W-:Y:S01]  /*4730*/  IMAD.WIDE R10, R179.reuse, 0x2, R92 ;  /* 0x00000002b30a7825 */ /* 0x040fe200078e025c */
[----:B------:R1:W3:Y:S03]  /*4740*/  LDG.E.U16 R31, desc[UR30][R8.64] ;  /* 0x0000001e081f7981 */ /* 0x0002e6000c1e1500 */
[C---:B------:R-:W-:Y:S01]  /*4750*/  IMAD.WIDE R16, R179.reuse, 0x2, R80 ;  /* 0x00000002b3107825 */ /* 0x040fe200078e0250 */
[----:B------:R4:W5:Y:S03]  /*4760*/  LDG.E.U16 R33, desc[UR30][R10.64] ;  /* 0x0000001e0a217981 */ /* 0x000966000c1e1500 */
[C---:B------:R-:W-:Y:S01]  /*4770*/  IMAD.WIDE R4, R179.reuse, 0x2, R104 ;  /* 0x00000002b3047825 */ /* 0x040fe200078e0268 */
[----:B------:R0:W5:Y:S03]  /*4780*/  LDG.E.U16 R189, desc[UR30][R16.64] ;  /* 0x0000001e10bd7981 */ /* 0x000166000c1e1500 */
[C---:B------:R-:W-:Y:S01]  /*4790*/  IMAD.WIDE R12, R179.reuse, 0x2, R88 ;  /* 0x00000002b30c7825 */ /* 0x040fe200078e0258 */
[----:B------:R-:W5:Y:S03]  /*47a0*/  LDG.E.U16 R27, desc[UR30][R4.64] ;  /* 0x0000001e041b7981 */ /* 0x000f66000c1e1500 */
[C---:B------:R-:W-:Y:S01]  /*47b0*/  IMAD.WIDE R14, R179.reuse, 0x2, R84 ;  /* 0x00000002b30e7825 */ /* 0x040fe200078e0254 */
[----:B------:R-:W5:Y:S03]  /*47c0*/  LDG.E.U16 R35, desc[UR30][R12.64] ;  /* 0x0000001e0c237981 */ /* 0x000f66000c1e1500 */
[C---:B------:R-:W-:Y:S01]  /*47d0*/  IMAD.WIDE R18, R179.reuse, 0x2, R76 ;  /* 0x00000002b3127825 */ /* 0x040fe200078e024c */
[----:B------:R-:W5:Y:S03]  /*47e0*/  LDG.E.U16 R187, desc[UR30][R14.64] ;  /* 0x0000001e0ebb7981 */ /* 0x000f66000c1e1500 */
[C---:B0-----:R-:W-:Y:S01]  /*47f0*/  IMAD.WIDE R6, R179.reuse, 0x2, R72 ;  /* 0x00000002b3067825 */ /* 0x041fe200078e0248 */
[----:B------:R0:W5:Y:S03]  /*4800*/  LDG.E.U16 R191, desc[UR30][R18.64] ;  /* 0x0000001e12bf7981 */ /* 0x000166000c1e1500 */
[C---:B-1----:R-:W-:Y:S01]  /*4810*/  IMAD.WIDE R8, R179.reuse, 0x2, R68 ;  /* 0x00000002b3087825 */ /* 0x042fe200078e0244 */
[----:B------:R1:W5:Y:S03]  /*4820*/  LDG.E.U16 R193, desc[UR30][R6.64] ;  /* 0x0000001e06c17981 */ /* 0x000366000c1e1500 */
[C---:B----4-:R-:W-:Y:S01]  /*4830*/  IMAD.WIDE R10, R179.reuse, 0x2, R56 ;  /* 0x00000002b30a7825 */ /* 0x050fe200078e0238 */
[----:B------:R4:W5:Y:S03]  /*4840*/  LDG.E.U16 R195, desc[UR30][R8.64] ;  /* 0x0000001e08c37981 */ /* 0x000966000c1e1500 */
[C---:B------:R-:W-:Y:S01]  /*4850*/  IMAD.WIDE R16, R179.reuse, 0x2, R52 ;  /* 0x00000002b3107825 */ /* 0x040fe200078e0234 */
[----:B------:R0:W5:Y:S03]  /*4860*/  LDG.E.U16 R199, desc[UR30][R10.64] ;  /* 0x0000001e0ac77981 */ /* 0x000166000c1e1500 */
[C---:B------:R-:W-:Y:S01]  /*4870*/  IMAD.WIDE R22, R179.reuse, 0x2, R60 ;  /* 0x00000002b3167825 */ /* 0x040fe200078e023c */
[----:B------:R0:W5:Y:S03]  /*4880*/  LDG.E.U16 R201, desc[UR30][R16.64] ;  /* 0x0000001e10c97981 */ /* 0x000166000c1e1500 */
[----:B------:R-:W-:-:S02]  /*4890*/  IMAD.WIDE R24, R179, 0x2, R44 ;  /* 0x00000002b3187825 */ /* 0x000fc400078e022c */
[----:B------:R-:W5:Y:S02]  /*48a0*/  LDG.E.U16 R23, desc[UR30][R22.64] ;  /* 0x0000001e16177981 */ /* 0x000f64000c1e1500 */
[C---:B------:R-:W-:Y:S02]  /*48b0*/  IMAD.WIDE R20, R179.reuse, 0x2, R64 ;  /* 0x00000002b3147825 */ /* 0x040fe400078e0240 */
[----:B------:R-:W5:Y:S02]  /*48c0*/  LDG.E.U16 R25, desc[UR30][R24.64] ;  /* 0x0000001e18197981 */ /* 0x000f64000c1e1500 */
[C---:B0-----:R-:W-:Y:S02]  /*48d0*/  IMAD.WIDE R18, R179.reuse, 0x2, R48 ;  /* 0x00000002b3127825 */ /* 0x041fe400078e0230 */
[----:B------:R-:W5:Y:S02]  /*48e0*/  LDG.E.U16 R197, desc[UR30][R20.64] ;  /* 0x0000001e14c57981 */ /* 0x000f64000c1e1500 */
[----:B------:R-:W-:-:S02]  /*48f0*/  IMAD.WIDE R4, R179, 0x2, R102 ;  /* 0x00000002b3047825 */ /* 0x000fc400078e0266 */
[----:B------:R-:W5:Y:S02]  /*4900*/  LDG.E.U16 R203, desc[UR30][R18.64] ;  /* 0x0000001e12cb7981 */ /* 0x000f64000c1e1500 */
[C---:B-1----:R-:W-:Y:S02]  /*4910*/  IMAD.WIDE R6, R179.reuse, 0x2, R98 ;  /* 0x00000002b3067825 */ /* 0x042fe400078e0262 */
[----:B------:R0:W5:Y:S02]  /*4920*/  LDG.E.U16 R26, desc[UR30][R4.64] ;  /* 0x0000001e041a7981 */ /* 0x000164000c1e1500 */
[C---:B----4-:R-:W-:Y:S02]  /*4930*/  IMAD.WIDE R8, R179.reuse, 0x2, R94 ;  /* 0x00000002b3087825 */ /* 0x050fe400078e025e */
[----:B------:R1:W4:Y:S02]  /*4940*/  LDG.E.U16 R22, desc[UR30][R6.64] ;  /* 0x0000001e06167981 */ /* 0x000324000c1e1500 */
[----:B------:R-:W-:-:S02]  /*4950*/  IMAD.WIDE R10, R179, 0x2, R90 ;  /* 0x00000002b30a7825 */ /* 0x000fc400078e025a */
[----:B------:R0:W4:Y:S02]  /*4960*/  LDG.E.U16 R28, desc[UR30][R8.64] ;  /* 0x0000001e081c7981 */ /* 0x000124000c1e1500 */
[C---:B------:R-:W-:Y:S02]  /*4970*/  IMAD.WIDE R12, R179.reuse, 0x2, R86 ;  /* 0x00000002b30c7825 */ /* 0x040fe400078e0256 */
[----:B------:R0:W4:Y:S02]  /*4980*/  LDG.E.U16 R30, desc[UR30][R10.64] ;  /* 0x0000001e0a1e7981 */ /* 0x000124000c1e1500 */
[C---:B------:R-:W-:Y:S02]  /*4990*/  IMAD.WIDE R14, R179.reuse, 0x2, R82 ;  /* 0x00000002b30e7825 */ /* 0x040fe400078e0252 */
[----:B------:R1:W4:Y:S02]  /*49a0*/  LDG.E.U16 R32, desc[UR30][R12.64] ;  /* 0x0000001e0c207981 */ /* 0x000324000c1e1500 */
[----:B------:R-:W-:-:S02]  /*49b0*/  IMAD.WIDE R16, R179, 0x2, R78 ;  /* 0x00000002b3107825 */ /* 0x000fc400078e024e */
[----:B------:R1:W4:Y:S02]  /*49c0*/  LDG.E.U16 R24, desc[UR30][R14.64] ;  /* 0x0000001e0e187981 */ /* 0x000324000c1e1500 */
[C---:B0-----:R-:W-:Y:S02]  /*49d0*/  IMAD.WIDE R4, R179.reuse, 0x2, R74 ;  /* 0x00000002b3047825 */ /* 0x041fe400078e024a */
[----:B------:R0:W4:Y:S02]  /*49e0*/  LDG.E.U16 R34, desc[UR30][R16.64] ;  /* 0x0000001e10227981 */ /* 0x000124000c1e1500 */
[C---:B-1----:R-:W-:Y:S02]  /*49f0*/  IMAD.WIDE R6, R179.reuse, 0x2, R70 ;  /* 0x00000002b3067825 */ /* 0x042fe400078e0246 */
[----:B------:R-:W4:Y:S02]  /*4a00*/  LDG.E.U16 R4, desc[UR30][R4.64] ;  /* 0x0000001e04047981 */ /* 0x000f24000c1e1500 */
[----:B------:R-:W-:-:S02]  /*4a10*/  IMAD.WIDE R18, R179, 0x2, R66 ;  /* 0x00000002b3127825 */ /* 0x000fc400078e0242 */
[----:B------:R-:W4:Y:S02]  /*4a20*/  LDG.E.U16 R6, desc[UR30][R6.64] ;  /* 0x0000001e06067981 */ /* 0x000f24000c1e1500 */
[C---:B------:R-:W-:Y:S02]  /*4a30*/  IMAD.WIDE R20, R179.reuse, 0x2, R62 ;  /* 0x00000002b3147825 */ /* 0x040fe400078e023e */
[----:B------:R-:W4:Y:S02]  /*4a40*/  LDG.E.U16 R18, desc[UR30][R18.64] ;  /* 0x0000001e12127981 */ /* 0x000f24000c1e1500 */
[C---:B------:R-:W-:Y:S02]  /*4a50*/  IMAD.WIDE R8, R179.reuse, 0x2, R58 ;  /* 0x00000002b3087825 */ /* 0x040fe400078e023a */
[----:B------:R-:W4:Y:S02]  /*4a60*/  LDG.E.U16 R20, desc[UR30][R20.64] ;  /* 0x0000001e14147981 */ /* 0x000f24000c1e1500 */
[----:B------:R-:W-:-:S02]  /*4a70*/  IMAD.WIDE R10, R179, 0x2, R54 ;  /* 0x00000002b30a7825 */ /* 0x000fc400078e0236 */
[----:B------:R-:W4:Y:S02]  /*4a80*/  LDG.E.U16 R8, desc[UR30][R8.64] ;  /* 0x0000001e08087981 */ /* 0x000f24000c1e1500 */
[C---:B------:R-:W-:Y:S02]  /*4a90*/  IMAD.WIDE R12, R179.reuse, 0x2, R50 ;  /* 0x00000002b30c7825 */ /* 0x040fe400078e0232 */
[----:B------:R-:W4:Y:S02]  /*4aa0*/  LDG.E.U16 R10, desc[UR30][R10.64] ;  /* 0x0000001e0a0a7981 */ /* 0x000f24000c1e1500 */
[C---:B------:R-:W-:Y:S02]  /*4ab0*/  IMAD.WIDE R14, R179.reuse, 0x2, R46 ;  /* 0x00000002b30e7825 */ /* 0x040fe400078e022e */
[----:B------:R-:W4:Y:S02]  /*4ac0*/  LDG.E.U16 R12, desc[UR30][R12.64] ;  /* 0x0000001e0c0c7981 */ /* 0x000f24000c1e1500 */
[----:B0-----:R-:W-:-:S02]  /*4ad0*/  IMAD.WIDE R16, R179, 0x2, R42 ;  /* 0x00000002b3107825 */ /* 0x001fc400078e022a */
[----:B------:R-:W4:Y:S04]  /*4ae0*/  LDG.E.U16 R14, desc[UR30][R14.64] ;  /* 0x0000001e0e0e7981 */ /* 0x000f28000c1e1500 */
[----:B------:R-:W4:Y:S01]  /*4af0*/  LDG.E.U16 R16, desc[UR30][R16.64] ;  /* 0x0000001e10107981 */ /* 0x000f22000c1e1500 */
[----:B------:R-:W-:Y:S02]  /*4b00*/  UMOV UR4, 0x1 ;  /* 0x0000000100047882 */ /* 0x000fe40000000000 */
[----:B------:R-:W-:-:S04]  /*4b10*/  @!UP1 UIADD3 UR4, UPT, UPT, -UR4, 0x100000, URZ ;  /* 0x0010000004049890 */ /* 0x000fc8000fffe1ff */
[----:B------:R-:W-:Y:S02]  /*4b20*/  @!UP1 USHF.L.U32 UR5, UR4, 0xb, URZ ;  /* 0x0000000b04059899 */ /* 0x000fe400080006ff */
[----:B------:R-:W-:Y:S01]  /*4b30*/  @!UP1 USHF.L.U32 UR4, UR4, 0x1, URZ ;  /* 0x0000000104049899 */ /* 0x000fe200080006ff */
[----:B------:R-:W-:Y:S01]  /*4b40*/  VOTEU.ALL UP3, P1 ;  /* 0x0000000000ff7886 */ /* 0x000fe20000860000 */
[----:B--2---:R0:W-:Y:S04]  /*4b50*/  STS.U16 [R38+UR16+0x4400], R29 ;  /* 0x0044001d26007988 */ /* 0x0041e80008000410 */
[----:B---3--:R0:W-:Y:S04]  /*4b60*/  STS.U16 [R38+UR16+0x4800], R31 ;  /* 0x0048001f26007988 */ /* 0x0081e80008000410 */
[----:B-----5:R0:W-:Y:S04]  /*4b70*/  STS.U16 [R38+UR16+0x4c00], R33 ;  /* 0x004c002126007988 */ /* 0x0201e80008000410 */
        /* <DEDUP_REMOVED lines=29> */
[----:B------:R1:W-:Y:S06]  /*4d50*/  MEMBAR.ALL.CTA ;  /* 0x0000000000007992 */ /* 0x0003ec0000008000 */
[----:B-1----:R-:W-:Y:S04]  /*4d60*/  FENCE.VIEW.ASYNC.S ;  /* 0x00000000000073c6 */ /* 0x002fe80000000000 */
[----:B------:R-:W1:Y:S02]  /*4d70*/  FENCE.VIEW.ASYNC.S ;  /* 0x00000000000073c6 */ /* 0x000e640000000000 */
[----:B-1----:R0:W1:Y:S02]  /*4d80*/  @!UP3 SYNCS.EXCH.64 URZ, [UR16+0xe010], UR4 ;  /* 0x00e0100410ffb5b2 */ /* 0x0020640008000100 */
[----:B-1----:R-:W-:Y:S06]  /*4d90*/  BAR.SYNC.DEFER_BLOCKING 0x0 ;  /* 0x0000000000007b1d */ /* 0x002fec0000010000 */
[----:B0-----:R-:W-:Y:S05]  /*4da0*/  BRA.U UP2, `(.L_x_13) ;  /* 0x00000001024c7547 */ /* 0x001fea000b800000 */
[----:B------:R-:W-:Y:S01]  /*4db0*/  UIADD3 UR4, UPT, UPT, UR16, 0xe010, URZ ;  /* 0x0000e01010047890 */ /* 0x000fe2000fffe0ff */
[----:B------:R-:W-:Y:S01]  /*4dc0*/  UMOV UR29, 0x40004040 ;  /* 0x40004040001d7882 */ /* 0x000fe20000000000 */
[----:B------:R-:W-:Y:S01]  /*4dd0*/  UMOV UR27, 0x40004040 ;  /* 0x40004040001b7882 */ /* 0x000fe20000000000 */
[----:B------:R-:W-:Y:S01]  /*4de0*/  UMOV UR12, 0x0 ;  /* 0x00000000000c7882 */ /* 0x000fe20000000000 */
[----:B------:R-:W-:Y:S01]  /*4df0*/  UMOV UR13, 0x4208010 ;  /* 0x04208010000d7882 */ /* 0x000fe20000000000 */
[----:B------:R-:W-:Y:S01]  /*4e00*/  UMOV UR54, 0x0 ;  /* 0x0000000000367882 */ /* 0x000fe20000000000 */
[----:B------:R-:W-:Y:S01]  /*4e10*/  UMOV UR55, 0x4208010 ;  /* 0x0420801000377882 */ /* 0x000fe20000000000 */
[----:B------:R-:W-:Y:S01]  /*4e20*/  UMOV UR56, 0x0 ;  /* 0x0000000000387882 */ /* 0x000fe20000000000 */
[----:B------:R-:W-:Y:S01]  /*4e30*/  UMOV UR57, 0x4208010 ;  /* 0x0420801000397882 */ /* 0x000fe20000000000 */
[----:B------:R0:W-:Y:S01]  /*4e40*/  UTCHMMA gdesc[UR28], gdesc[UR26], tmem[UR20], tmem[UR12], idesc[UR13], !UPT ;  /* 0x00ff0c1a1c0075ea */ /* 0x0001e2000f800014 */
[----:B------:R-:W-:Y:S01]  /*4e50*/  UMOV UR5, URZ ;  /* 0x000000ff00057c82 */ /* 0x000fe20008000000 */
        /* <DEDUP_REMOVED lines=8> */
.L_x_13:
[----:B------:R-:W1:Y:S02]  /*4ee0*/  SYNCS.PHASECHK.TRANS64.TRYWAIT P2, [UR16+0xe010], RZ ;  /* 0x00e010ffff0075a7 */ /* 0x000e640008041110 */
[----:B-1----:R-:W-:Y:S05]  /*4ef0*/  @!P2 BRA `(.L_x_14) ;  /* 0x00000030003ca947 */ /* 0x002fea0003800000 */
.L_x_23:
[----:B------:R-:W-:Y:S01]  /*4f00*/  BAR.SYNC.DEFER_BLOCKING 0x0 ;  /* 0x0000000000007b1d */ /* 0x000fe20000010000 */
[----:B------:R-:W-:Y:S02]  /*4f10*/  IMAD.IADD R184, R176, 0x1, R183 ;  /* 0x00000001b0b87824 */ /* 0x000fe400078e02b7 */
[----:B------:R-:W-:Y:S02]  /*4f20*/  VIADD R183, R183, 0x80 ;  /* 0x00000080b7b77836 */ /* 0x000fe40000000000 */
[C---:B------:R-:W-:Y:S02]  /*4f30*/  VIADD R186, R184.reuse, 0x82 ;  /* 0x00000082b8ba7836 */ /* 0x040fe40000000000 */
[C---:B------:R-:W-:Y:S01]  /*4f40*/  VIADD R188, R184.reuse, 0x80 ;  /* 0x00000080b8bc7836 */ /* 0x040fe20000000000 */
[----:B------:R-:W-:Y:S01]  /*4f50*/  LDTM.16dp32bit_t0_t15.x32 R4, tmem[UR21] ;  /* 0x00000015000479ee */ /* 0x000fe20008a80000 */
[----:B------:R-:W1:Y:S01]  /*4f60*/  LDTM.16dp32bit_t16_t31.x32 R4, tmem[UR21+0x20] ;  /* 0x00002015000479ee */ /* 0x000e620008aa0000 */
[----:B------:R-:W-:Y:S01]  /*4f70*/  VIADD R190, R184, 0x83 ;  /* 0x00000083b8be7836 */ /* 0x000fe20000000000 */
[C---:B------:R-:W-:Y:S01]  /*4f80*/  ISETP.GE.AND P6, PT, R3.reuse, R186, PT ;  /* 0x000000ba0300720c */ /* 0x040fe20003fc6270 */
[----:B------:R-:W-:Y:S01]  /*4f90*/  IMAD.U32 R182, R182, -0x80000000, RZ ;  /* 0x80000000b6b67824 */ /* 0x000fe200078e00ff */
[----:B------:R-:W-:-:S02]  /*4fa0*/  ISETP.GE.AND P2, PT, R3, R188, PT ;  /* 0x000000bc0300720c */ /* 0x000fc40003f46270 */
[----:B------:R-:W-:Y:S01]  /*4fb0*/  ISETP.GT.AND P3, PT, R3, R188, PT ;  /* 0x000000bc0300720c */ /* 0x000fe20003f64270 */
[----:B------:R-:W-:Y:S01]  /*4fc0*/  VIADD R188, R184, 0x84 ;  /* 0x00000084b8bc7836 */ /* 0x000fe20000000000 */
[----:B------:R-:W2:Y:S01]  /*4fd0*/  @!P1 SYNCS.CCTL.IV [UR16+0xe010] ;  /* 0x00e01000ff0099b1 */ /* 0x000ea20008000010 */
[----:B------:R-:W-:Y:S01]  /*4fe0*/  NOP ;  /* 0x0000000000007918 */ /* 0x000fe20000000000 */
[----:B-1----:R-:W-:Y:S01]  /*4ff0*/  FMUL R4, R4, UR69 ;  /* 0x0000004504047c20 */ /* 0x002fe20008400000 */
[----:B------:R-:W-:Y:S01]  /*5000*/  FMUL R186, R5, UR69 ;  /* 0x0000004505ba7c20 */ /* 0x000fe20008400000 */
[----:B------:R-:W-:Y:S01]  /*5010*/  FMUL R6, R6, UR69 ;  /* 0x0000004506067c20 */ /* 0x000fe20008400000 */
[----:B------:R-:W-:Y:S01]  /*5020*/  FMUL R187, R7, UR69 ;  /* 0x0000004507bb7c20 */ /* 0x000fe20008400000 */
[----:B------:R-:W-:Y:S01]  /*5030*/  FMUL R8, R8, UR69 ;  /* 0x0000004508087c20 */ /* 0x000fe20008400000 */
[----:B------:R-:W-:Y:S01]  /*5040*/  FSEL R5, R4, -INF , P2 ;  /* 0xff80000004057808 */ /* 0x000fe20001000000 */
[----:B------:R-:W-:Y:S01]  /*5050*/  FMUL R11, R11, UR69 ;  /* 0x000000450b0b7c20 */ /* 0x000fe20008400000 */
[----:B------:R-:W-:Y:S01]  /*5060*/  FSEL R4, R186, -INF , P3 ;  /* 0xff800000ba047808 */ /* 0x000fe20001800000 */
[----:B------:R-:W-:Y:S01]  /*5070*/  VIADD R186, R184, 0x85 ;  /* 0x00000085b8ba7836 */ /* 0x000fe20000000000 */
[----:B------:R-:W-:Y:S01]  /*5080*/  FSEL R7, R6, -INF , P6 ;  /* 0xff80000006077808 */ /* 0x000fe20003000000 */
[----:B------:R-:W-:Y:S01]  /*5090*/  FMUL R9, R9, UR69 ;  /* 0x0000004509097c20 */ /* 0x000fe20008400000 */
[C---:B------:R-:W-:Y:S01]  /*50a0*/  ISETP.GE.AND P3, PT, R3.reuse, R188, PT ;  /* 0x000000bc0300720c */ /* 0x040fe20003f66270 */
[C---:B------:R-:W-:Y:S01]  /*50b0*/  VIADD R188, R184.reuse, 0x86 ;  /* 0x00000086b8bc7836 */ /* 0x040fe20000000000 */
[C---:B------:R-:W-:Y:S01]  /*50c0*/  ISETP.GE.AND P6, PT, R3.reuse, R186, PT ;  /* 0x000000ba0300720c */ /* 0x040fe20003fc6270 */
[----:B------:R-:W-:Y:S01]  /*50d0*/  VIADD R186, R184, 0x87 ;  /* 0x00000087b8ba7836 */ /* 0x000fe20000000000 */
[----:B------:R-:W-:Y:S01]  /*50e0*/  FSEL R6, R8, -INF , P3 ;  /* 0xff80000008067808 */ /* 0x000fe20001800000 */
[----:B------:R-:W-:Y:S01]  /*50f0*/  FMUL R8, R10, UR69 ;  /* 0x000000450a087c20 */ /* 0x000fe20008400000 */
[C---:B------:R-:W-:Y:S01]  /*5100*/  VIADD R10, R184.reuse, 0x8a ;  /* 0x0000008ab80a7836 */ /* 0x040fe20000000000 */
[----:B------:R-:W-:Y:S01]  /*5110*/  ISETP.GE.AND P2, PT, R3, R190, PT ;  /* 0x000000be0300720c */ /* 0x000fe20003f46270 */
[----:B------:R-:W-:Y:S01]  /*5120*/  FMUL R17, R17, UR69 ;  /* 0x0000004511117c20 */ /* 0x000fe20008400000 */
[----:B------:R-:W-:Y:S01]  /*5130*/  ISETP.GE.AND P3, PT, R3, R186, PT ;  /* 0x000000ba0300720c */ /* 0x000fe20003f66270 */
[----:B------:R-:W-:Y:S01]  /*5140*/  VIADD R186, R184, 0x88 ;  /* 0x00000088b8ba7836 */ /* 0x000fe20000000000 */
[----:B------:R-:W-:Y:S01]  /*5150*/  FSEL R187, R187, -INF , P2 ;  /* 0xff800000bbbb7808 */ /* 0x000fe20001000000 */
[----:B------:R-:W-:Y:S01]  /*5160*/  FMUL R13, R13, UR69 ;  /* 0x000000450d0d7c20 */ /* 0x000fe20008400000 */
[----:B------:R-:W-:Y:S01]  /*5170*/  FSEL R11, R11, -INF , P3 ;  /* 0xff8000000b0b7808 */ /* 0x000fe20001800000 */
[----:B------:R-:W-:Y:S01]  /*5180*/  FMUL R15, R15, UR69 ;  /* 0x000000450f0f7c20 */ /* 0x000fe20008400000 */
[----:B------:R-:W-:Y:S01]  /*5190*/  ISETP.GE.AND P3, PT, R3, R10, PT ;  /* 0x0000000a0300720c */ /* 0x000fe20003f66270 */
[----:B------:R-:W-:Y:S01]  /*51a0*/  FMUL R10, R12, UR69 ;  /* 0x000000450c0a7c20 */ /* 0x000fe20008400000 */
[----:B------:R-:W-:Y:S01]  /*51b0*/  FMUL R12, R14, UR69 ;  /* 0x000000450e0c7c20 */ /* 0x000fe20008400000 */
[----:B------:R-:W-:Y:S01]  /*51c0*/  FSEL R9, R9, -INF , P6 ;  /* 0xff80000009097808 */ /* 0x000fe20003000000 */
[C---:B------:R-:W-:Y:S01]  /*51d0*/  VIADD R14, R184.reuse, 0x8d ;  /* 0x0000008db80e7836 */ /* 0x040fe20000000000 */
[C---:B------:R-:W-:Y:S01]  /*51e0*/  ISETP.GE.AND P2, PT, R3.reuse, R188, PT ;  /* 0x000000bc0300720c */ /* 0x040fe20003f46270 */
[C---:B------:R-:W-:Y:S01]  /*51f0*/  VIADD R188, R184.reuse, 0x89 ;  /* 0x00000089b8bc7836 */ /* 0x040fe20000000000 */
[----:B------:R-:W-:Y:S01]  /*5200*/  ISETP.GE.AND P6, PT, R3, R186, PT ;  /* 0x000000ba0300720c */ /* 0x000fe20003fc6270 */
[----:B------:R-:W-:Y:S01]  /*5210*/  VIADD R186, R184, 0x8b ;  /* 0x0000008bb8ba7836 */ /* 0x000fe20000000000 */
[----:B------:R-:W-:Y:S01]  /*5220*/  FSEL R12, R12, -INF , P3 ;  /* 0xff8000000c0c7808 */ /* 0x000fe20001800000 */
[----:B------:R-:W-:Y:S01]  /*5230*/  FMUL R19, R19, UR69 ;  /* 0x0000004513137c20 */ /* 0x000fe20008400000 */
[----:B------:R-:W-:Y:S01]  /*5240*/  ISETP.GE.AND P3, PT, R3, R14, PT ;  /* 0x0000000e0300720c */ /* 0x000fe20003f66270 */
[----:B------:R-:W-:Y:S01]  /*5250*/  FMUL R14, R16, UR69 ;  /* 0x00000045100e7c20 */ /* 0x000fe20008400000 */
[----:B------:R-:W-:Y:S01]  /*5260*/  FSEL R8, R8, -INF , P2 ;  /* 0xff80000008087808 */ /* 0x000fe20001000000 */
[----:B------:R-:W-:Y:S01]  /*5270*/  FMUL R22, R22, UR69 ;  /* 0x0000004516167c20 */ /* 0x000fe20008400000 */
[----:B------:R-:W-:Y:S01]  /*5280*/  FSEL R10, R10, -INF , P6 ;  /* 0xff8000000a0a7808 */ /* 0x000fe20003000000 */
[----:B------:R-:W-:Y:S01]  /*5290*/  FMUL R21, R21, UR69 ;  /* 0x0000004515157c20 */ /* 0x000fe20008400000 */
[C---:B------:R-:W-:Y:S01]  /*52a0*/  ISETP.GE.AND P2, PT, R3.reuse, R188, PT ;  /* 0x000000bc0300720c */ /* 0x040fe20003f46270 */
[C---:B------:R-:W-:Y:S01]  /*52b0*/  VIADD R188, R184.reuse, 0x8c ;  /* 0x0000008cb8bc7836 */ /* 0x040fe20000000000 */
[----:B------:R-:W-:Y:S01]  /*52c0*/  ISETP.GE.AND P6, PT, R3, R186, PT ;  /* 0x000000ba0300720c */ /* 0x000fe20003fc6270 */
[C---:B------:R-:W-:Y:S01]  /*52d0*/  VIADD R186, R184.reuse, 0x8e ;  /* 0x0000008eb8ba7836 */ /* 0x040fe20000000000 */
[--C-:B------:R-:W-:Y:S01]  /*52e0*/  LOP3.LUT R16, R183, 0x1a, R36.reuse, 0xfe, !PT ;  /* 0x0000001ab7107812 */ /* 0x100fe200078efe24 */
        /* <DEDUP_REMOVED lines=13> */
[--C-:B------:R-:W-:Y:S01]  /*53c0*/  LOP3.LUT R186, R183, 0x10, R36.reuse, 0xfe, !PT ;  /* 0x00000010b7ba7812 */ /* 0x100fe200078efe24 */
[----:B------:R-:W-:Y:S01]  /*53d0*/  FMUL R27, R27, UR69 ;  /* 0x000000451b1b7c20 */ /* 0x000fe20008400000 */
[----:B------:R-:W-:Y:S01]  /*53e0*/  FSEL R14, R14, -INF , P2 ;  /* 0xff8000000e0e7808 */ /* 0x000fe20001000000 */
[----:B------:R-:W-:Y:S01]  /*53f0*/  FMUL R28, R28, UR69 ;  /* 0x000000451c1c7c20 */ /* 0x000fe20008400000 */
[----:B------:R-:W-:Y:S01]  /*5400*/  FSEL R16, R16, -INF , P6 ;  /* 0xff80000010107808 */ /* 0x000fe20003000000 */
[----:B------:R-:W-:Y:S01]  /*5410*/  FMUL R29, R29, UR69 ;  /* 0x000000451d1d7c20 */ /* 0x000fe20008400000 */
[C---:B------:R-:W-:Y:S01]  /*5420*/  ISETP.GE.AND P2, PT, R3.reuse, R184, PT ;  /* 0x000000b80300720c */ /* 0x040fe20003f46270 */
[----:B------:R-:W-:Y:S01]  /*5430*/  FMUL R30, R30, UR69 ;  /* 0x000000451e1e7c20 */ /* 0x000fe20008400000 */
[----:B------:R-:W-:Y:S01]  /*5440*/  ISETP.GE.AND P6, PT, R3, R186, PT ;  /* 0x000000ba0300720c */ /* 0x000fe20003fc6270 */
[----:B------:R-:W-:Y:S01]  /*5450*/  FMUL R34, R34, UR69 ;  /* 0x0000004522227c20 */ /* 0x000fe20008400000 */
[C-C-:B------:R-:W-:Y:S01]  /*5460*/  LOP3.LUT R184, R183.reuse, 0x12, R36.reuse, 0xfe, !PT ;  /* 0x00000012b7b87812 */ /* 0x140fe200078efe24 */
[----:B------:R-:W-:Y:S01]  /*5470*/  FMUL R32, R32, UR69 ;  /* 0x0000004520207c20 */ /* 0x000fe20008400000 */
[----:B------:R-:W-:Y:S01]  /*5480*/  LOP3.LUT R20, R183, 0x11, R36, 0xfe, !PT ;  /* 0x00000011b7147812 */ /* 0x000fe200078efe24 */
[----:B------:R-:W-:Y:S01]  /*5490*/  FMUL R33, R33, UR69 ;  /* 0x0000004521217c20 */ /* 0x000fe20008400000 */
[----:B------:R-:W-:Y:S01]  /*54a0*/  FSEL R19, R19, -INF , P2 ;  /* 0xff80000013137808 */ /* 0x000fe20001000000 */
[----:B------:R-:W-:Y:S01]  /*54b0*/  FMUL R35, R35, UR69 ;  /* 0x0000004523237c20 */ /* 0x000fe20008400000 */
[----:B------:R-:W-:-:S02]  /*54c0*/  FSEL R18, R18, -INF , P6 ;  /* 0xff80000012127808 */ /* 0x000fc40003000000 */
[C---:B------:R-:W-:Y:S02]  /*54d0*/  ISETP.GE.AND P2, PT, R3.reuse, R184, PT ;  /* 0x000000b80300720c */ /* 0x040fe40003f46270 */
[----:B------:R-:W-:Y:S02]  /*54e0*/  ISETP.GE.AND P6, PT, R3, R20, PT ;  /* 0x000000140300720c */ /* 0x000fe40003fc6270 */
[----:B------:R-:W-:Y:S02]  /*54f0*/  LOP3.LUT R20, R183, 0x15, R36, 0xfe, !PT ;  /* 0x00000015b7147812 */ /* 0x000fe400078efe24 */
[----:B------:R-:W-:Y:S02]  /*5500*/  FSEL R22, R22, -INF , P2 ;  /* 0xff80000016167808 */ /* 0x000fe40001000000 */
[----:B------:R-:W-:Y:S02]  /*5510*/  ISETP.GE.AND P2, PT, R3, R20, PT ;  /* 0x000000140300720c */ /* 0x000fe40003f46270 */
[----:B------:R-:W-:-:S02]  /*5520*/  FMNMX3 R20, R5, R4, R7, !PT ;  /* 0x0000000405147276 */ /* 0x000fc40007800007 */
[----:B------:R-:W-:Y:S02]  /*5530*/  LOP3.LUT R184, R183, 0x13, R36, 0xfe, !PT ;  /* 0x00000013b7b87812 */ /* 0x000fe400078efe24 */
[----:B------:R-:W-:Y:S02]  /*5540*/  FMNMX3 R20, R20, R187, R6, !PT ;  /* 0x000000bb14147276 */ /* 0x000fe40007800006 */
[----:B------:R-:W-:Y:S02]  /*5550*/  FSEL R21, R21, -INF , P6 ;  /* 0xff80000015157808 */ /* 0x000fe40003000000 */
[----:B------:R-:W-:Y:S02]  /*5560*/  FMNMX3 R20, R20, R9, R8, !PT ;  /* 0x0000000914147276 */ /* 0x000fe40007800008 */
[----:B------:R-:W-:Y:S02]  /*5570*/  ISETP.GE.AND P6, PT, R3, R184, PT ;  /* 0x000000b80300720c */ /* 0x000fe40003fc6270 */
[----:B------:R-:W-:-:S02]  /*5580*/  FMNMX3 R20, R20, R11, R10, !PT ;  /* 0x0000000b14147276 */ /* 0x000fc4000780000a */
[----:B------:R-:W-:Y:S02]  /*5590*/  LOP3.LUT R184, R183, 0x14, R36, 0xfe, !PT ;  /* 0x00000014b7b87812 */ /* 0x000fe400078efe24 */
[----:B------:R-:W-:Y:S02]  /*55a0*/  FMNMX3 R20, R20, R13, R12, !PT ;  /* 0x0000000d14147276 */ /* 0x000fe4000780000c */
[----:B------:R-:W-:Y:S02]  /*55b0*/  FSEL R23, R23, -INF , P6 ;  /* 0xff80000017177808 */ /* 0x000fe40003000000 */
[----:B------:R-:W-:Y:S02]  /*55c0*/  FMNMX3 R20, R20, R15, R14, !PT ;  /* 0x0000000f14147276 */ /* 0x000fe4000780000e */
[----:B------:R-:W-:Y:S02]  /*55d0*/  ISETP.GE.AND P6, PT, R3, R184, PT ;  /* 0x000000b80300720c */ /* 0x000fe40003fc6270 */
[----:B------:R-:W-:-:S02]  /*55e0*/  LOP3.LUT R184, R183, 0x17, R36, 0xfe, !PT ;  /* 0x00000017b7b87812 */ /* 0x000fc400078efe24 */
[----:B------:R-:W-:Y:S02]  /*55f0*/  LOP3.LUT R186, R183, 0x16, R36, 0xfe, !PT ;  /* 0x00000016b7ba7812 */ /* 0x000fe400078efe24 */
[----:B------:R-:W-:Y:S02]  /*5600*/  FMNMX3 R20, R20, R17, R16, !PT ;  /* 0x0000001114147276 */ /* 0x000fe40007800010 */
[----:B------:R-:W-:Y:S02]  /*5610*/  FSEL R24, R24, -INF , P6 ;  /* 0xff80000018187808 */ /* 0x000fe40003000000 */
[----:B------:R-:W-:Y:S02]  /*5620*/  FSEL R25, R25, -INF , P2 ;  /* 0xff80000019197808 */ /* 0x000fe40001000000 */
[C---:B------:R-:W-:Y:S02]  /*5630*/  ISETP.GE.AND P6, PT, R3.reuse, R184, PT ;  /* 0x000000b80300720c */ /* 0x040fe40003fc6270 */
[----:B------:R-:W-:-:S02]  /*5640*/  ISETP.GE.AND P2, PT, R3, R186, PT ;  /* 0x000000ba0300720c */ /* 0x000fc40003f46270 */
[C-C-:B------:R-:W-:Y:S02]  /*5650*/  LOP3.LUT R184, R183.reuse, 0x19, R36.reuse, 0xfe, !PT ;  /* 0x00000019b7b87812 */ /* 0x140fe400078efe24 */
[----:B------:R-:W-:Y:S02]  /*5660*/  LOP3.LUT R186, R183, 0x18, R36, 0xfe, !PT ;  /* 0x00000018b7ba7812 */ /* 0x000fe400078efe24 */
[----:B------:R-:W-:Y:S02]  /*5670*/  FMNMX3 R20, R20, R19, R18, !PT ;  /* 0x0000001314147276 */ /* 0x000fe40007800012 */
[----:B------:R-:W-:Y:S02]  /*5680*/  FSEL R26, R26, -INF , P2 ;  /* 0xff8000001a1a7808 */ /* 0x000fe40001000000 */
[----:B------:R-:W-:Y:S02]  /*5690*/  FSEL R27, R27, -INF , P6 ;  /* 0xff8000001b1b7808 */ /* 0x000fe40003000000 */
[----:B------:R-:W-:-:S02]  /*56a0*/  ISETP.GE.AND P2, PT, R3, R184, PT ;  /* 0x000000b80300720c */ /* 0x000fc40003f46270 */
[----:B------:R-:W-:Y:S02]  /*56b0*/  ISETP.GE.AND P6, PT, R3, R186, PT ;  /* 0x000000ba0300720c */ /* 0x000fe40003fc6270 */
[----:B------:R-:W-:Y:S02]  /*56c0*/  FMNMX3 R20, R20, R21, R22, !PT ;  /* 0x0000001514147276 */ /* 0x000fe40007800016 */
[C-C-:B------:R-:W-:Y:S02]  /*56d0*/  LOP3.LUT R184, R183.reuse, 0x1e, R36.reuse, 0xfe, !PT ;  /* 0x0000001eb7b87812 */ /* 0x140fe400078efe24 */
[----:B------:R-:W-:Y:S02]  /*56e0*/  LOP3.LUT R186, R183, 0x1d, R36, 0xfe, !PT ;  /* 0x0000001db7ba7812 */ /* 0x000fe400078efe24 */
[----:B------:R-:W-:Y:S02]  /*56f0*/  FSEL R28, R28, -INF , P6 ;  /* 0xff8000001c1c7808 */ /* 0x000fe40003000000 */
[----:B------:R-:W-:-:S02]  /*5700*/  FMNMX3 R20, R20, R23, R24, !PT ;  /* 0x0000001714147276 */ /* 0x000fc40007800018 */
[----:B------:R-:W-:Y:S02]  /*5710*/  ISETP.GE.AND P6, PT, R3, R184, PT ;  /* 0x000000b80300720c */ /* 0x000fe40003fc6270 */
[----:B------:R-:W-:Y:S02]  /*5720*/  FSEL R29, R29, -INF , P2 ;  /* 0xff8000001d1d7808 */ /* 0x000fe40001000000 */
[--C-:B------:R-:W-:Y:S02]  /*5730*/  LOP3.LUT R184, R183, 0x1c, R36.reuse, 0xfe, !PT ;  /* 0x0000001cb7b87812 */ /* 0x100fe400078efe24 */
[----:B------:R-:W-:Y:S02]  /*5740*/  ISETP.GE.AND P2, PT, R3, R186, PT ;  /* 0x000000ba0300720c */ /* 0x000fe40003f46270 */
[----:B------:R-:W-:Y:S02]  /*5750*/  LOP3.LUT R186, R183, 0x1b, R36, 0xfe, !PT ;  /* 0x0000001bb7ba7812 */ /* 0x000fe400078efe24 */
[----:B------:R-:W-:-:S02]  /*5760*/  FMNMX3 R20, R20, R25, R26, !PT ;  /* 0x0000001914147276 */ /* 0x000fc4000780001a */
[----:B------:R-:W-:Y:S02]  /*5770*/  FSEL R30, R30, -INF , P3 ;  /* 0xff8000001e1e7808 */ /* 0x000fe40001800000 */
[----:B------:R-:W-:Y:S01]  /*5780*/  ISETP.GE.AND P3, PT, R3, R184, PT ;  /* 0x000000b80300720c */ /* 0x000fe20003f66270 */
[----:B------:R-:W-:Y:S01]  /*5790*/  FMUL R184, R31, UR69 ;  /* 0x000000451fb87c20 */ /* 0x000fe20008400000 */
[----:B------:R-:W-:Y:S02]  /*57a0*/  FSEL R195, R34, -INF , P6 ;  /* 0xff80000022c37808 */ /* 0x000fe40003000000 */
[----:B------:R-:W-:Y:S02]  /*57b0*/  ISETP.GE.AND P6, PT, R3, R186, PT ;  /* 0x000000ba0300720c */ /* 0x000fe40003fc6270 */
[----:B------:R-:W-:Y:S02]  /*57c0*/  FMNMX3 R20, R20, R27, R28, !PT ;  /* 0x0000001b14147276 */ /* 0x000fe4000780001c */
[----:B------:R-:W-:-:S02]  /*57d0*/  LOP3.LUT R34, R183, 0x1f, R36, 0xfe, !PT ;  /* 0x0000001fb7227812 */ /* 0x000fc400078efe24 */
[----:B------:R-:W-:Y:S02]  /*57e0*/  FSEL R31, R32, -INF , P3 ;  /* 0xff800000201f7808 */ /* 0x000fe40001800000 */
[----:B------:R-:W-:Y:S02]  /*57f0*/  FSEL R184, R184, -INF , P6 ;  /* 0xff800000b8b87808 */ /* 0x000fe40003000000 */
[----:B------:R-:W-:Y:S02]  /*5800*/  FMNMX3 R20, R20, R29, R30, !PT ;  /* 0x0000001d14147276 */ /* 0x000fe4000780001e */
[----:B------:R-:W-:Y:S02]  /*5810*/  ISETP.GE.AND P3, PT, R3, R34, PT ;  /* 0x000000220300720c */ /* 0x000fe40003f66270 */
[----:B------:R-:W-:Y:S02]  /*5820*/  FSEL R34, R33, -INF , P2 ;  /* 0xff80000021227808 */ /* 0x000fe40001000000 */
[----:B------:R-:W-:-:S02]  /*5830*/  FMNMX3 R20, R20, R184, R31, !PT ;  /* 0x000000b814147276 */ /* 0x000fc4000780001f */
[----:B------:R-:W-:Y:S02]  /*5840*/  FSEL R197, R35, -INF , P3 ;  /* 0xff80000023c57808 */ /* 0x000fe40001800000 */
[----:B------:R-:W-:Y:S02]  /*5850*/  FMNMX3 R20, R20, R34, R195, !PT ;  /* 0x0000002214147276 */ /* 0x000fe400078000c3 */
[----:B------:R-:W-:Y:S02]  /*5860*/  LEA R32, R39, UR16, 0x2 ;  /* 0x0000001027207c11 */ /* 0x000fe4000f8e10ff */
[----:B------:R-:W-:-:S05]  /*5870*/  FMNMX R20, R197, R20, !PT ;  /* 0x00000014c5147209 */ /* 0x000fca0007800000 */
[----:B------:R-:W1:Y:S02]  /*5880*/  SHFL.BFLY PT, R33, R20, 0x10, 0x1f ;  /* 0x0e001f0014217f89 */ /* 0x000e6400000e0000 */
[----:B-1----:R-:W-:-:S05]  /*5890*/  FMNMX R188, R20, R33, !PT ;  /* 0x0000002114bc7209 */ /* 0x002fca0007800000 */
[----:B--2---:R-:W-:Y:S01]  /*58a0*/  @!P4 STS [R41+UR16+0x4000], R188 ;  /* 0x004000bc2900c988 */ /* 0x004fe20008000810 */
[----:B------:R-:W-:Y:S06]  /*58b0*/  BAR.SYNC.DEFER_BLOCKING 0x0 ;  /* 0x0000000000007b1d */ /* 0x000fec0000010000 */
[----:B------:R-:W1:Y:S04]  /*58c0*/  @!P5 LDS R173, [R32+0x4000] ;  /* 0x0040000020add984 */ /* 0x000e680000000800 */
[----:B-1----:R-:W1:Y:S02]  /*58d0*/  SHFL.BFLY PT, R186, R173, 0x1, 0x1f ;  /* 0x0c201f00adba7f89 */ /* 0x002e6400000e0000 */
[----:B-1----:R-:W-:-:S05]  /*58e0*/  FMNMX R33, R173, R186, !PT ;  /* 0x000000baad217209 */ /* 0x002fca0007800000 */
[----:B------:R-:W-:Y:S01]  /*58f0*/  @P0 STS [R32+0x4000], R33 ;  /* 0x0040002120000388 */ /* 0x000fe20000000800 */
[----:B------:R-:W-:Y:S06]  /*5900*/  BAR.SYNC.DEFER_BLOCKING 0x0 ;  /* 0x0000000000007b1d */ /* 0x000fec0000010000 */
[----:B------:R-:W1:Y:S02]  /*5910*/  LDS R20, [R152+UR16+0x4000] ;  /* 0x0040001098147984 */ /* 0x000e640008000800 */
[----:B-1----:R-:W-:-:S05]  /*5920*/  FMNMX R20, R20, R185, !PT ;  /* 0x000000b914147209 */ /* 0x002fca0007800000 */
        /* <DEDUP_REMOVED lines=8> */
[----:B------:R-:W-:Y:S01]  /*59b0*/  MUFU.EX2 R218, R5 ;  /* 0x0000000500da7308 */ /* 0x000fe20000000800 */
[--C-:B------:R-:W-:Y:S01]  /*59c0*/  FADD R6, R6, -R20.reuse ;  /* 0x8000001406067221 */ /* 0x100fe20000000000 */
[--C-:B------:R-:W-:Y:S01]  /*59d0*/  FADD R9, R9, -R20.reuse ;  /* 0x8000001409097221 */ /* 0x100fe20000000000 */
[--C-:B------:R-:W-:Y:S01]  /*59e0*/  FADD R8, R8, -R20.reuse ;  /* 0x8000001408087221 */ /* 0x100fe20000000000 */
[--C-:B------:R-:W-:Y:S01]  /*59f0*/  FADD R11, R11, -R20.reuse ;  /* 0x800000140b0b7221 */ /* 0x100fe20000000000 */
[----:B------:R-:W-:Y:S01]  /*5a00*/  FMUL R6, R6, 1.4426950216293334961 ;  /* 0x3fb8aa3b06067820 */ /* 0x000fe20000400000 */
[----:B------:R-:W-:Y:S01]  /*5a10*/  FMUL R9, R9, 1.4426950216293334961 ;  /* 0x3fb8aa3b09097820 */ /* 0x000fe20000400000 */
[----:B------:R-:W-:Y:S01]  /*5a20*/  FMUL R8, R8, 1.4426950216293334961 ;  /* 0x3fb8aa3b08087820 */ /* 0x000fe20000400000 */
[----:B------:R-:W1:Y:S01]  /*5a30*/  MUFU.EX2 R215, R4 ;  /* 0x0000000400d77308 */ /* 0x000e620000000800 */
[----:B------:R-:W-:Y:S01]  /*5a40*/  FMUL R11, R11, 1.4426950216293334961 ;  /* 0x3fb8aa3b0b0b7820 */ /* 0x000fe20000400000 */
[--C-:B------:R-:W-:Y:S01]  /*5a50*/  FADD R10, R10, -R20.reuse ;  /* 0x800000140a0a7221 */ /* 0x100fe20000000000 */
[--C-:B------:R-:W-:Y:S01]  /*5a60*/  FADD R13, R13, -R20.reuse ;  /* 0x800000140d0d7221 */ /* 0x100fe20000000000 */
[--C-:B------:R-:W-:Y:S01]  /*5a70*/  FADD R12, R12, -R20.reuse ;  /* 0x800000140c0c7221 */ /* 0x100fe20000000000 */
[--C-:B------:R-:W-:Y:S01]  /*5a80*/  FADD R15, R15, -R20.reuse ;  /* 0x800000140f0f7221 */ /* 0x100fe20000000000 */
[----:B------:R-:W-:Y:S01]  /*5a90*/  FMUL R10, R10, 1.4426950216293334961 ;  /* 0x3fb8aa3b0a0a7820 */ /* 0x000fe20000400000 */
[----:B------:R-:W-:Y:S01]  /*5aa0*/  FMUL R13, R13, 1.4426950216293334961 ;  /* 0x3fb8aa3b0d0d7820 */ /* 0x000fe20000400000 */
[----:B------:R-:W2:Y:S01]  /*5ab0*/  MUFU.EX2 R213, R7 ;  /* 0x0000000700d57308 */ /* 0x000ea20000000800 */
[----:B------:R-:W-:Y:S01]  /*5ac0*/  FMUL R12, R12, 1.4426950216293334961 ;  /* 0x3fb8aa3b0c0c7820 */ /* 0x000fe20000400000 */
[----:B------:R-:W-:Y:S01]  /*5ad0*/  FMUL R15, R15, 1.4426950216293334961 ;  /* 0x3fb8aa3b0f0f7820 */ /* 0x000fe20000400000 */
[--C-:B------:R-:W-:Y:S01]  /*5ae0*/  FADD R14, R14, -R20.reuse ;  /* 0x800000140e0e7221 */ /* 0x100fe20000000000 */
[--C-:B------:R-:W-:Y:S01]  /*5af0*/  FADD R17, R17, -R20.reuse ;  /* 0x8000001411117221 */ /* 0x100fe20000000000 */
[--C-:B------:R-:W-:Y:S01]  /*5b00*/  FADD R16, R16, -R20.reuse ;  /* 0x8000001410107221 */ /* 0x100fe20000000000 */
[--C-:B------:R-:W-:Y:S01]  /*5b10*/  FADD R19, R19, -R20.reuse ;  /* 0x8000001413137221 */ /* 0x100fe20000000000 */
[----:B------:R-:W-:Y:S01]  /*5b20*/  FMUL R14, R14, 1.4426950216293334961 ;  /* 0x3fb8aa3b0e0e7820 */ /* 0x000fe20000400000 */
[----:B------:R-:W3:Y:S01]  /*5b30*/  MUFU.EX2 R216, R187 ;  /* 0x000000bb00d87308 */ /* 0x000ee20000000800 */
[----:B-1----:R-:W-:Y:S01]  /*5b40*/  FADD R4, R218, R215 ;  /* 0x000000d7da047221 */ /* 0x002fe20000000000 */
[----:B------:R-:W-:Y:S01]  /*5b50*/  FMUL R17, R17, 1.4426950216293334961 ;  /* 0x3fb8aa3b11117820 */ /* 0x000fe20000400000 */
[--C-:B------:R-:W-:Y:S01]  /*5b60*/  FADD R18, R18, -R20.reuse ;  /* 0x8000001412127221 */ /* 0x100fe20000000000 */
[----:B------:R-:W-:Y:S01]  /*5b70*/  FMUL R19, R19, 1.4426950216293334961 ;  /* 0x3fb8aa3b13137820 */ /* 0x000fe20000400000 */
[--C-:B------:R-:W-:Y:S01]  /*5b80*/  FADD R21, R21, -R20.reuse ;  /* 0x8000001415157221 */ /* 0x100fe20000000000 */
[--C-:B------:R-:W-:Y:S01]  /*5b90*/  FADD R22, R22, -R20.reuse ;  /* 0x8000001416167221 */ /* 0x100fe20000000000 */
[----:B------:R-:W-:Y:S01]  /*5ba0*/  FADD R23, R23, -R20 ;  /* 0x8000001417177221 */ /* 0x000fe20000000000 */
[----:B------:R-:W1:Y:S01]  /*5bb0*/  MUFU.EX2 R211, R6 ;  /* 0x0000000600d37308 */ /* 0x000e620000000800 */
[----:B--2---:R-:W-:Y:S01]  /*5bc0*/  FADD R5, R213, R4 ;  /* 0x00000004d5057221 */ /* 0x004fe20000000000 */
[----:B------:R-:W-:Y:S01]  /*5bd0*/  FMUL R21, R21, 1.4426950216293334961 ;  /* 0x3fb8aa3b15157820 */ /* 0x000fe20000400000 */
[--C-:B------:R-:W-:Y:S01]  /*5be0*/  FADD R24, R24, -R20.reuse ;  /* 0x8000001418187221 */ /* 0x100fe20000000000 */
[----:B------:R-:W-:Y:S01]  /*5bf0*/  FMUL R23, R23, 1.4426950216293334961 ;  /* 0x3fb8aa3b17177820 */ /* 0x000fe20000400000 */
[--C-:B------:R-:W-:Y:S01]  /*5c00*/  FADD R25, R25, -R20.reuse ;  /* 0x8000001419197221 */ /* 0x100fe20000000000 */
[--C-:B------:R-:W-:Y:S01]  /*5c10*/  FADD R26, R26, -R20.reuse ;  /* 0x800000141a1a7221 */ /* 0x100fe20000000000 */
[--C-:B------:R-:W-:Y:S01]  /*5c20*/  FADD R27, R27, -R20.reuse ;  /* 0x800000141b1b7221 */ /* 0x100fe20000000000 */
[----:B------:R-:W2:Y:S01]  /*5c30*/  MUFU.EX2 R214, R9 ;  /* 0x0000000900d67308 */ /* 0x000ea20000000800 */
[----:B---3--:R-:W-:Y:S01]  /*5c40*/  FADD R4, R216, R5 ;  /* 0x00000005d8047221 */ /* 0x008fe20000000000 */
[----:B------:R-:W-:Y:S01]  /*5c50*/  FMUL R25, R25, 1.4426950216293334961 ;  /* 0x3fb8aa3b19197820 */ /* 0x000fe20000400000 */
[--C-:B------:R-:W-:Y:S01]  /*5c60*/  FADD R28, R28, -R20.reuse ;  /* 0x800000141c1c7221 */ /* 0x100fe20000000000 */
[----:B------:R-:W-:Y:S01]  /*5c70*/  FMUL R27, R27, 1.4426950216293334961 ;  /* 0x3fb8aa3b1b1b7820 */ /* 0x000fe20000400000 */
[--C-:B------:R-:W-:Y:S01]  /*5c80*/  FADD R29, R29, -R20.reuse ;  /* 0x800000141d1d7221 */ /* 0x100fe20000000000 */
[--C-:B------:R-:W-:Y:S01]  /*5c90*/  FADD R30, R30, -R20.reuse ;  /* 0x800000141e1e7221 */ /* 0x100fe20000000000 */
[----:B------:R-:W-:Y:S01]  /*5ca0*/  FADD R184, R184, -R20 ;  /* 0x80000014b8b87221 */ /* 0x000fe20000000000 */
        /* <DEDUP_REMOVED lines=8> */
[----:B------:R1:W4:Y:S01]  /*5d30*/  MUFU.EX2 R212, R11 ;  /* 0x0000000b00d47308 */ /* 0x0003220000000800 */
[----:B--2---:R-:W-:-:S07]  /*5d40*/  FADD R4, R214, R5 ;  /* 0x00000005d6047221 */ /* 0x004fce0000000000 */
[----:B------:R-:W2:Y:S01]  /*5d50*/  MUFU.EX2 R193, R10 ;  /* 0x0000000a00c17308 */ /* 0x000ea20000000800 */
[----:B---3--:R-:W-:Y:S01]  /*5d60*/  FADD R5, R209, R4 ;  /* 0x00000004d1057221 */ /* 0x008fe20000000000 */
[----:B-1----:R-:W-:Y:S01]  /*5d70*/  FMUL R11, R16, 1.4426950216293334961 ;  /* 0x3fb8aa3b100b7820 */ /* 0x002fe20000400000 */
[----:B------:R-:W-:-:S05]  /*5d80*/  FMUL R16, R28, 1.4426950216293334961 ;  /* 0x3fb8aa3b1c107820 */ /* 0x000fca0000400000 */
[----:B------:R1:W3:Y:S01]  /*5d90*/  MUFU.EX2 R210, R13 ;  /* 0x0000000d00d27308 */ /* 0x0002e20000000800 */
[----:B----4-:R-:W-:-:S07]  /*5da0*/  FADD R4, R212, R5 ;  /* 0x00000005d4047221 */ /* 0x010fce0000000000 */
[----:B------:R4:W5:Y:S01]  /*5db0*/  MUFU.EX2 R191, R12 ;  /* 0x0000000c00bf7308 */ /* 0x0009620000000800 */
[----:B--2---:R-:W-:Y:S01]  /*5dc0*/  FADD R5, R193, R4 ;  /* 0x00000004c1057221 */ /* 0x004fe20000000000 */
[----:B-1----:R-:W-:-:S06]  /*5dd0*/  FMUL R13, R22, 1.4426950216293334961 ;  /* 0x3fb8aa3b160d7820 */ /* 0x002fcc0000400000 */
[----:B------:R1:W2:Y:S01]  /*5de0*/  MUFU.EX2 R208, R15 ;  /* 0x0000000f00d07308 */ /* 0x0002a20000000800 */
[----:B---3--:R-:W-:Y:S01]  /*5df0*/  FADD R4, R210, R5 ;  /* 0x00000005d2047221 */ /* 0x008fe20000000000 */
[----:B----4-:R-:W-:Y:S01]  /*5e00*/  FMUL R12, R18, 1.4426950216293334961 ;  /* 0x3fb8aa3b120c7820 */ /* 0x010fe20000400000 */
[----:B------:R-:W-:Y:S01]  /*5e10*/  FMUL R18, R31, 1.4426950216293334961 ;  /* 0x3fb8aa3b1f127820 */ /* 0x000fe20000400000 */
[----:B------:R-:W-:-:S04]  /*5e20*/  FMUL R31, R34, 1.4426950216293334961 ;  /* 0x3fb8aa3b221f7820 */ /* 0x000fc80000400000 */
[----:B------:R3:W4:Y:S01]  /*5e30*/  MUFU.EX2 R10, R14 ;  /* 0x0000000e000a7308 */ /* 0x0007220000000800 */
[----:B-----5:R-:W-:Y:S01]  /*5e40*/  FADD R5, R191, R4 ;  /* 0x00000004bf057221 */ /* 0x020fe20000000000 */
[----:B-1----:R-:W-:-:S06]  /*5e50*/  FMUL R15, R26, 1.4426950216293334961 ;  /* 0x3fb8aa3b1a0f7820 */ /* 0x002fcc0000400000 */
[----:B------:R1:W5:Y:S01]  /*5e60*/  MUFU.EX2 R189, R17 ;  /* 0x0000001100bd7308 */ /* 0x0003620000000800 */
[----:B--2---:R-:W-:Y:S01]  /*5e70*/  FADD R5, R208, R5 ;  /* 0x00000005d0057221 */ /* 0x004fe20000000000 */
[----:B---3--:R-:W-:-:S06]  /*5e80*/  FMUL R14, R24, 1.4426950216293334961 ;  /* 0x3fb8aa3b180e7820 */ /* 0x008fcc0000400000 */
[----:B------:R-:W2:Y:S01]  /*5e90*/  MUFU.EX2 R11, R11 ;  /* 0x0000000b000b7308 */ /* 0x000ea20000000800 */
[----:B----4-:R-:W-:Y:S01]  /*5ea0*/  FADD R4, R10, R5 ;  /* 0x000000050a047221 */ /* 0x010fe20000000000 */
[----:B-1----:R-:W-:-:S06]  /*5eb0*/  FMUL R17, R30, 1.4426950216293334961 ;  /* 0x3fb8aa3b1e117820 */ /* 0x002fcc0000400000 */
[----:B------:R1:W3:Y:S01]  /*5ec0*/  MUFU.EX2 R192, R19 ;  /* 0x0000001300c07308 */ /* 0x0002e20000000800 */
[----:B-----5:R-:W-:-:S07]  /*5ed0*/  FADD R4, R189, R4 ;  /* 0x00000004bd047221 */ /* 0x020fce0000000000 */
[----:B------:R-:W4:Y:S01]  /*5ee0*/  MUFU.EX2 R12, R12 ;  /* 0x0000000c000c7308 */ /* 0x000f220000000800 */
[----:B--2---:R-:W-:Y:S01]  /*5ef0*/  FADD R5, R11, R4 ;  /* 0x000000040b057221 */ /* 0x004fe20000000000 */
[----:B-1----:R-:W-:Y:S01]  /*5f00*/  FMUL R19, R195, 1.4426950216293334961 ;  /* 0x3fb8aa3bc3137820 */ /* 0x002fe20000400000 */
[----:B------:R-:W-:-:S05]  /*5f10*/  IMAD.WIDE R194, R177, 0x2, R164 ;  /* 0x00000002b1c27825 */ /* 0x000fca00078e02a4 */
[----:B------:R-:W1:Y:S01]  /*5f20*/  MUFU.EX2 R187, R21 ;  /* 0x0000001500bb7308 */ /* 0x000e620000000800 */
[----:B---3--:R-:W-:Y:S01]  /*5f30*/  FADD R5, R192, R5 ;  /* 0x00000005c0057221 */ /* 0x008fe20000000000 */
[----:B------:R-:W-:Y:S06]  /*5f40*/  BAR.SYNC.DEFER_BLOCKING 0x0 ;  /* 0x0000000000007b1d */ /* 0x000fec0000010000 */
[----:B------:R-:W2:Y:S01]  /*5f50*/  MUFU.EX2 R13, R13 ;  /* 0x0000000d000d7308 */ /* 0x000ea20000000800 */
[----:B----4-:R-:W-:-:S07]  /*5f60*/  FADD R4, R12, R5 ;  /* 0x000000050c047221 */ /* 0x010fce0000000000 */
[----:B------:R-:W3:Y:S01]  /*5f70*/  MUFU.EX2 R190, R23 ;  /* 0x0000001700be7308 */ /* 0x000ee20000000800 */
[----:B-1----:R-:W-:-:S07]  /*5f80*/  FADD R4, R187, R4 ;  /* 0x00000004bb047221 */ /* 0x002fce0000000000 */
[----:B------:R-:W1:Y:S01]  /*5f90*/  MUFU.EX2 R14, R14 ;  /* 0x0000000e000e7308 */ /* 0x000e620000000800 */
[----:B--2---:R-:W-:-:S07]  /*5fa0*/  FADD R5, R13, R4 ;  /* 0x000000040d057221 */ /* 0x004fce0000000000 */
[----:B------:R-:W2:Y:S01]  /*5fb0*/  MUFU.EX2 R35, R25 ;  /* 0x0000001900237308 */ /* 0x000ea20000000800 */
[----:B---3--:R-:W-:-:S07]  /*5fc0*/  FADD R5, R190, R5 ;  /* 0x00000005be057221 */ /* 0x008fce0000000000 */
        /* <DEDUP_REMOVED lines=10> */
[----:B------:R2:W4:Y:S01]  /*6070*/  MUFU.EX2 R186, R184 ;  /* 0x000000b800ba7308 */ /* 0x0005220000000800 */
[----:B---3--:R-:W-:-:S07]  /*6080*/  FADD R4, R33, R4 ;  /* 0x0000000421047221 */ /* 0x008fce0000000000 */
[----:B------:R-:W3:Y:S01]  /*6090*/  MUFU.EX2 R18, R18 ;  /* 0x0000001200127308 */ /* 0x000ee20000000800 */
[----:B--2---:R-:W-:Y:S01]  /*60a0*/  FMUL R184, R197, 1.4426950216293334961 ;  /* 0x3fb8aa3bc5b87820 */ /* 0x004fe20000400000 */
[----:B-1----:R-:W-:Y:S01]  /*60b0*/  FADD R5, R17, R4 ;  /* 0x0000000411057221 */ /* 0x002fe20000000000 */
[----:B------:R-:W-:-:S05]  /*60c0*/  IMAD.WIDE R196, R177, 0x2, R174 ;  /* 0x00000002b1c47825 */ /* 0x000fca00078e02ae */
[----:B------:R-:W1:Y:S01]  /*60d0*/  MUFU.EX2 R31, R31 ;  /* 0x0000001f001f7308 */ /* 0x000e620000000800 */
[----:B----4-:R-:W-:-:S07]  /*60e0*/  FADD R5, R186, R5 ;  /* 0x00000005ba057221 */ /* 0x010fce0000000000 */
[----:B------:R-:W2:Y:S01]  /*60f0*/  MUFU.EX2 R19, R19 ;  /* 0x0000001300137308 */ /* 0x000ea20000000800 */
[----:B---3--:R-:W-:-:S07]  /*6100*/  FADD R4, R18, R5 ;  /* 0x0000000512047221 */ /* 0x008fce0000000000 */
[----:B------:R-:W3:Y:S01]  /*6110*/  MUFU.EX2 R184, R184 ;  /* 0x000000b800b87308 */ /* 0x000ee20000000800 */
[----:B-1----:R-:W-:-:S04]  /*6120*/  FADD R4, R31, R4 ;  /* 0x000000041f047221 */ /* 0x002fc80000000000 */
[----:B--2---:R-:W-:-:S04]  /*6130*/  FADD R5, R19, R4 ;  /* 0x0000000413057221 */ /* 0x004fc80000000000 */
[----:B---3--:R-:W-:-:S05]  /*6140*/  FADD R5, R184, R5 ;  /* 0x00000005b8057221 */ /* 0x008fca0000000000 */
[----:B------:R-:W1:Y:S02]  /*6150*/  SHFL.BFLY PT, R4, R5, 0x10, 0x1f ;  /* 0x0e001f0005047f89 */ /* 0x000e6400000e0000 */
[----:B-1----:R-:W-:-:S05]  /*6160*/  FADD R6, R5, R4 ;  /* 0x0000000405067221 */ /* 0x002fca0000000000 */
[----:B------:R-:W-:Y:S01]  /*6170*/  @!P4 STS [R41+UR16+0x4000], R6 ;  /* 0x004000062900c988 */ /* 0x000fe20008000810 */
[----:B------:R-:W-:Y:S06]  /*6180*/  BAR.SYNC.DEFER_BLOCKING 0x0 ;  /* 0x0000000000007b1d */ /* 0x000fec0000010000 */
[----:B------:R-:W1:Y:S04]  /*6190*/  @!P5 LDS R181, [R32+0x4000] ;  /* 0x0040000020b5d984 */ /* 0x000e680000000800 */
[----:B-1----:R-:W1:Y:S02]  /*61a0*/  SHFL.BFLY PT, R4, R181, 0x1, 0x1f ;  /* 0x0c201f00b5047f89 */ /* 0x002e6400000e0000 */
[----:B-1----:R-:W-:-:S05]  /*61b0*/  FADD R7, R181, R4 ;  /* 0x00000004b5077221 */ /* 0x002fca0000000000 */
[----:B------:R1:W-:Y:S01]  /*61c0*/  @P0 STS [R32+0x4000], R7 ;  /* 0x0040000720000388 */ /* 0x0003e20000000800 */
[----:B------:R-:W-:Y:S06]  /*61d0*/  BAR.SYNC.DEFER_BLOCKING 0x0 ;  /* 0x0000000000007b1d */ /* 0x000fec0000010000 */
[----:B------:R1:W2:Y:S01]  /*61e0*/  LDS R21, [R152+UR16+0x4000] ;  /* 0x0040001098157984 */ /* 0x0002a20008000800 */
[----:B------:R-:W3:Y:S02]  /*61f0*/  SYNCS.PHASECHK.TRANS64.TRYWAIT P2, [UR19], R182 ;  /* 0x000000b6ff0075a7 */ /* 0x000ee40008041113 */
[----:B-123--:R-:W-:Y:S05]  /*6200*/  @!P2 BRA `(.L_x_15) ;  /* 0x0000001c0084a947 */ /* 0x00efea0003800000 */
.L_x_24:
[C---:B------:R-:W-:Y:S01]  /*6210*/  IMAD.WIDE R28, R177.reuse, 0x2, R108 ;  /* 0x00000002b11c7825 */ /* 0x040fe200078e026c */
[----:B------:R-:W2:Y:S03]  /*6220*/  LDG.E.U16 R34, desc[UR30][R196.64] ;  /* 0x0000001ec4227981 */ /* 0x000ea6000c1e1500 */
[C---:B------:R-:W-:Y:S01]  /*6230*/  IMAD.WIDE R26, R177.reuse, 0x2, R116 ;  /* 0x00000002b11a7825 */ /* 0x040fe200078e0274 */
[----:B------:R-:W3:Y:S03]  /*6240*/  LDG.E.U16 R32, desc[UR30][R194.64] ;  /* 0x0000001ec2207981 */ /* 0x000ee6000c1e1500 */
[C---:B------:R-:W-:Y:S01]  /*6250*/  IMAD.WIDE R6, R177.reuse, 0x2, R124 ;  /* 0x00000002b1067825 */ /* 0x040fe200078e027c */
[----:B------:R-:W4:Y:S03]  /*6260*/  LDG.E.U16 R28, desc[UR30][R28.64] ;  /* 0x0000001e1c1c7981 */ /* 0x000f26000c1e1500 */
[C---:B------:R-:W-:Y:S01]  /*6270*/  IMAD.WIDE R4, R177.reuse, 0x2, R132 ;  /* 0x00000002b1047825 */ /* 0x040fe200078e0284 */
[----:B------:R-:W5:Y:S03]  /*6280*/  LDG.E.U16 R26, desc[UR30][R26.64] ;  /* 0x0000001e1a1a7981 */ /* 0x000f66000c1e1500 */
[C---:B------:R-:W-:Y:S01]  /*6290*/  IMAD.WIDE R206, R177.reuse, 0x2, R140 ;  /* 0x00000002b1ce7825 */ /* 0x040fe200078e028c */
[----:B------:R-:W5:Y:S03]  /*62a0*/  LDG.E.U16 R24, desc[UR30][R6.64] ;  /* 0x0000001e06187981 */ /* 0x000f66000c1e1500 */
        /* <DEDUP_REMOVED lines=8> */
[C---:B------:R-:W-:Y:S01]  /*6330*/  IMAD.WIDE R8, R177.reuse, 0x2, R156 ;  /* 0x00000002b1087825 */ /* 0x040fe200078e029c */
[----:B------:R-:W5:Y:S03]  /*6340*/  LDG.E.U16 R27, desc[UR30][R200.64] ;  /* 0x0000001ec81b7981 */ /* 0x000f66000c1e1500 */
[C---:B-1----:R-:W-:Y:S01]  /*6350*/  IMAD.WIDE R4, R177.reuse, 0x2, R118 ;  /* 0x00000002b1047825 */ /* 0x042fe200078e0276 */
[----:B------:R1:W5:Y:S03]  /*6360*/  LDG.E.U16 R29, desc[UR30][R198.64] ;  /* 0x0000001ec61d7981 */ /* 0x000366000c1e1500 */
[C---:B------:R-:W-:Y:S01]  /*6370*/  IMAD.WIDE R6, R177.reuse, 0x2, R126 ;  /* 0x00000002b1067825 */ /* 0x040fe200078e027e */
[----:B------:R0:W5:Y:S03]  /*6380*/  LDG.E.U16 R30, desc[UR30][R8.64] ;  /* 0x0000001e081e7981 */ /* 0x000166000c1e1500 */
[C---:B------:R-:W-:Y:S01]  /*6390*/  IMAD.WIDE R194, R177.reuse, 0x2, R142 ;  /* 0x00000002b1c27825 */ /* 0x040fe200078e028e */
[----:B------:R0:W5:Y:S03]  /*63a0*/  LDG.E.U16 R217, desc[UR30][R4.64] ;  /* 0x0000001e04d97981 */ /* 0x000166000c1e1500 */
[C---:B------:R-:W-:Y:S01]  /*63b0*/  IMAD.WIDE R196, R177.reuse, 0x2, R168 ;  /* 0x00000002b1c47825 */ /* 0x040fe200078e02a8 */
[----:B------:R0:W5:Y:S03]  /*63c0*/  LDG.E.U16 R219, desc[UR30][R6.64] ;  /* 0x0000001e06db7981 */ /* 0x000166000c1e1500 */
        /* <DEDUP_REMOVED lines=8> */
[C---:B------:R-:W-:Y:S01]  /*6450*/  IMAD.WIDE R206, R177.reuse, 0x2, R128 ;  /* 0x00000002b1ce7825 */ /* 0x040fe200078e0280 */
[----:B------:R1:W5:Y:S03]  /*6460*/  LDG.E.U16 R226, desc[UR30][R202.64] ;  /* 0x0000001ecae27981 */ /* 0x000366000c1e1500 */
[C---:B0-----:R-:W-:Y:S01]  /*6470*/  IMAD.WIDE R8, R177.reuse, 0x2, R134 ;  /* 0x00000002b1087825 */ /* 0x041fe200078e0286 */
        /* <DEDUP_REMOVED lines=16> */
[----:B------:R-:W5:Y:S03]  /*6580*/  LDG.E.U16 R201, desc[UR30][R200.64] ;  /* 0x0000001ec8c97981 */ /* 0x000f66000c1e1500 */
[C---:B------:R-:W-:Y:S01]  /*6590*/  IMAD.WIDE R206, R177.reuse, 0x2, R146 ;  /* 0x00000002b1ce7825 */ /* 0x040fe200078e0292 */
[----:B------:R-:W5:Y:S03]  /*65a0*/  LDG.E.U16 R203, desc[UR30][R202.64] ;  /* 0x0000001ecacb7981 */ /* 0x000f66000c1e1500 */
[----:B------:R-:W-:Y:S01]  /*65b0*/  IMAD.WIDE R8, R177, 0x2, R166 ;  /* 0x00000002b1087825 */ /* 0x000fe200078e02a6 */
[----:B------:R-:W5:Y:S04]  /*65c0*/  LDG.E.U16 R205, desc[UR30][R204.64] ;  /* 0x0000001ecccd7981 */ /* 0x000f68000c1e1500 */
[----:B------:R0:W5:Y:S04]  /*65d0*/  LDG.E.U16 R225, desc[UR30][R8.64] ;  /* 0x0000001e08e17981 */ /* 0x000168000c1e1500 */
[----:B------:R-:W5:Y:S01]  /*65e0*/  LDG.E.U16 R207, desc[UR30][R206.64] ;  /* 0x0000001ececf7981 */ /* 0x000f62000c1e1500 */
[----:B-1----:R-:W-:-:S02]  /*65f0*/  F2FP.F16.F32.PACK_AB R4, R215, R218 ;  /* 0x000000dad704723e */ /* 0x002fc400000000ff */
[----:B------:R-:W-:Y:S02]  /*6600*/  F2FP.F16.F32.PACK_AB R5, R216, R213 ;  /* 0x000000d5d805723e */ /* 0x000fe400000000ff */
[----:B------:R-:W-:Y:S02]  /*6610*/  F2FP.F16.F32.PACK_AB R6, R214, R211 ;  /* 0x000000d3d606723e */ /* 0x000fe400000000ff */
[----:B------:R-:W-:Y:S02]  /*6620*/  F2FP.F16.F32.PACK_AB R7, R212, R209 ;  /* 0x000000d1d407723e */ /* 0x000fe400000000ff */
[----:B0-----:R-:W-:Y:S02]  /*6630*/  F2FP.F16.F32.PACK_AB R8, R210, R193 ;  /* 0x000000c1d208723e */ /* 0x001fe400000000ff */
[----:B------:R-:W-:Y:S02]  /*6640*/  F2FP.F16.F32.PACK_AB R9, R208, R191 ;  /* 0x000000bfd009723e */ /* 0x000fe400000000ff */
[----:B------:R-:W-:-:S02]  /*6650*/  F2FP.F16.F32.PACK_AB R10, R189, R10 ;  /* 0x0000000abd0a723e */ /* 0x000fc400000000ff */
[----:B------:R-:W-:Y:S02]  /*6660*/  F2FP.F16.F32.PACK_AB R11, R192, R11 ;  /* 0x0000000bc00b723e */ /* 0x000fe400000000ff */
[----:B------:R-:W-:Y:S02]  /*6670*/  F2FP.F16.F32.PACK_AB R12, R187, R12 ;  /* 0x0000000cbb0c723e */ /* 0x000fe400000000ff */
[----:B------:R-:W-:Y:S02]  /*6680*/  F2FP.F16.F32.PACK_AB R13, R190, R13 ;  /* 0x0000000dbe0d723e */ /* 0x000fe400000000ff */
[----:B------:R-:W-:Y:S02]  /*6690*/  F2FP.F16.F32.PACK_AB R14, R35, R14 ;  /* 0x0000000e230e723e */ /* 0x000fe400000000ff */
[----:B------:R-:W-:Y:S02]  /*66a0*/  F2FP.F16.F32.PACK_AB R15, R188, R15 ;  /* 0x0000000fbc0f723e */ /* 0x000fe400000000ff */
[----:B------:R-:W-:-:S02]  /*66b0*/  F2FP.F16.F32.PACK_AB R16, R33, R16 ;  /* 0x000000102110723e */ /* 0x000fc400000000ff */
[----:B------:R-:W-:Y:S02]  /*66c0*/  F2FP.F16.F32.PACK_AB R17, R186, R17 ;  /* 0x00000011ba11723e */ /* 0x000fe400000000ff */
[----:B------:R-:W-:Y:S02]  /*66d0*/  F2FP.F16.F32.PACK_AB R18, R31, R18 ;  /* 0x000000121f12723e */ /* 0x000fe400000000ff */
[----:B------:R-:W-:-:S04]  /*66e0*/  F2FP.F16.F32.PACK_AB R19, R184, R19 ;  /* 0x00000013b813723e */ /* 0x000fc800000000ff */
[----:B------:R-:W-:Y:S01]  /*66f0*/  STTM.16dp32bit_t0_t15.x16 tmem[UR18+0x40], R4 ;  /* 0x00004004000079ed */ /* 0x000fe20008a00012 */
[----:B------:R-:W-:Y:S01]  /*6700*/  STTM.16dp32bit_t16_t31.x16 tmem[UR18+0x50], R4 ;  /* 0x00005004000079ed */ /* 0x000fe20008a20012 */
[----:B------:R-:W-:Y:S01]  /*6710*/  ULEA UR19, UR25, UR16, 0x3 ;  /* 0x0000001019137291 */ /* 0x000fe2000f8e18ff */
[----:B------:R-:W-:-:S03]  /*6720*/  UMOV UR6, UR15 ;  /* 0x0000000f00067c82 */ /* 0x000fc60008000000 */
[----:B------:R-:W-:Y:S01]  /*6730*/  UIADD3 UR19, UPT, UPT, UR19, 0xe000, URZ ;  /* 0x0000e00013137890 */ /* 0x000fe2000fffe0ff */
[----:B--2---:R-:W-:Y:S04]  /*6740*/  STS.U16 [R153+UR16+0x8000], R34 ;  /* 0x0080002299007988 */ /* 0x004fe80008000410 */
[----:B---3--:R-:W-:Y:S04]  /*6750*/  STS.U16 [R153+UR16+0x8400], R32 ;  /* 0x0084002099007988 */ /* 0x008fe80008000410 */
[----:B----4-:R-:W-:Y:S04]  /*6760*/  STS.U16 [R153+UR16+0x8c00], R28 ;  /* 0x008c001c99007988 */ /* 0x010fe80008000410 */
[----:B-----5:R-:W-:Y:S04]  /*6770*/  STS.U16 [R153+UR16+0x9000], R26 ;  /* 0x0090001a99007988 */ /* 0x020fe80008000410 */
[----:B------:R-:W-:Y:S04]  /*6780*/  STS.U16 [R153+UR16+0x9400], R24 ;  /* 0x0094001899007988 */ /* 0x000fe80008000410 */
[----:B------:R0:W-:Y:S04]  /*6790*/  STS.U16 [R153+UR16+0x9800], R22 ;  /* 0x0098001699007988 */ /* 0x0001e80008000410 */
[----:B------:R1:W-:Y:S01]  /*67a0*/  STS.U16 [R153+UR16+0x9c00], R182 ;  /* 0x009c00b699007988 */ /* 0x0003e20008000410 */
[----:B0-----:R-:W-:-:S04]  /*67b0*/  FADD R22, -R20, R185 ;  /* 0x000000b914167221 */ /* 0x001fc80000000100 */
[----:B------:R-:W-:Y:S01]  /*67c0*/  FMUL R22, R22, 1.4426950216293334961 ;  /* 0x3fb8aa3b16167820 */ /* 0x000fe20000400000 */
        /* <DEDUP_REMOVED lines=25> */
[----:B------:R-:W0:Y:S02]  /*6960*/  FENCE.VIEW.ASYNC.T ;  /* 0x00000000000073c6 */ /* 0x000e240000000200 */
[----:B0-----:R-:W-:Y:S06]  /*6970*/  BAR.SYNC.DEFER_BLOCKING 0x0 ;  /* 0x0000000000007b1d */ /* 0x001fec0000010000 */
[----:B------:R-:W-:Y:S01]  /*6980*/  LDTM.16dp32bit_t0_t15.x16 R4, tmem[UR18] ;  /* 0x00000012000479ee */ /* 0x000fe20008a00000 */
[----:B------:R-:W0:Y:S01]  /*6990*/  LDTM.16dp32bit_t16_t31.x16 R4, tmem[UR18+0x10] ;  /* 0x00001012000479ee */ /* 0x000e220008a20000 */
[----:B------:R-:W0:Y:S01]  /*69a0*/  MUFU.EX2 R22, R22 ;  /* 0x0000001600167308 */ /* 0x000e220000000800 */
[----:B------:R-:W-:Y:S01]  /*69b0*/  NOP ;  /* 0x0000000000007918 */ /* 0x000fe20000000000 */
[C---:B0-----:R-:W-:Y:S01]  /*69c0*/  FMUL R4, R22.reuse, R4 ;  /* 0x0000000416047220 */ /* 0x041fe20000400000 */
        /* <DEDUP_REMOVED lines=16> */
[----:B------:R1:W-:Y:S01]  /*6ad0*/  STTM.16dp32bit_t16_t31.x16 tmem[UR18+0x10], R4 ;  /* 0x00001004000079ed */ /* 0x0003e20008a20012 */
[----:B------:R-:W0:Y:S02]  /*6ae0*/  FENCE.VIEW.ASYNC.T ;  /* 0x00000000000073c6 */ /* 0x000e240000000200 */
[----:B0-----:R-:W-:Y:S06]  /*6af0*/  BAR.SYNC.DEFER_BLOCKING 0x0 ;  /* 0x0000000000007b1d */ /* 0x001fec0000010000 */
[----:B------:R0:W-:Y:S06]  /*6b00*/  MEMBAR.ALL.CTA ;  /* 0x0000000000007992 */ /* 0x0001ec0000008000 */
[----:B0-----:R-:W0:Y:S02]  /*6b10*/  FENCE.VIEW.ASYNC.S ;  /* 0x00000000000073c6 */ /* 0x001e240000000000 */
[----:B0-----:R-:W-:Y:S06]  /*6b20*/  BAR.SYNC.DEFER_BLOCKING 0x0 ;  /* 0x0000000000007b1d */ /* 0x001fec0000010000 */
[----:B------:R-:W-:Y:S05]  /*6b30*/  BRA.U UP2, `(.L_x_16) ;  /* 0x0000000102947547 */ /* 0x000fea000b800000 */
[----:B------:R-:W-:Y:S02]  /*6b40*/  UIADD3 UR27, UPT, UPT, UR17, 0x48, URZ ;  /* 0x00000048111b7890 */ /* 0x000fe4000fffe0ff */
[----:B------:R-:W-:Y:S02]  /*6b50*/  UIADD3 UR29, UPT, UPT, UR17, 0x50, URZ ;  /* 0x00000050111d7890 */ /* 0x000fe4000fffe0ff */
[----:B------:R-:W-:Y:S02]  /*6b60*/  UIADD3 UR70, UPT, UPT, UR17, 0x58, URZ ;  /* 0x0000005811467890 */ /* 0x000fe4000fffe0ff */
[----:B------:R-:W-:Y:S02]  /*6b70*/  UIADD3 UR71, UPT, UPT, UR17, 0x60, URZ ;  /* 0x0000006011477890 */ /* 0x000fe4000fffe0ff */
[----:B------:R-:W-:Y:S02]  /*6b80*/  UIADD3 UR72, UPT, UPT, UR17, 0x68, URZ ;  /* 0x0000006811487890 */ /* 0x000fe4000fffe0ff */
[----:B------:R-:W-:Y:S01]  /*6b90*/  UIADD3 UR73, UPT, UPT, UR17, 0x70, URZ ;  /* 0x0000007011497890 */ /* 0x000fe2000fffe0ff */
[----:B------:R-:W-:Y:S01]  /*6ba0*/  UMOV UR12, 0x0 ;  /* 0x00000000000c7882 */ /* 0x000fe20000000000 */
[----:B------:R-:W-:Y:S01]  /*6bb0*/  UMOV UR13, 0x4100010 ;  /* 0x04100010000d7882 */ /* 0x000fe20000000000 */
[----:B------:R-:W-:Y:S01]  /*6bc0*/  UMOV UR15, 0x40004040 ;  /* 0x40004040000f7882 */ /* 0x000fe20000000000 */
[----:B------:R-:W-:-:S02]  /*6bd0*/  UIADD3 UR74, UPT, UPT, UR17, 0x78, URZ ;  /* 0x00000078114a7890 */ /* 0x000fc4000fffe0ff */
        /* <DEDUP_REMOVED lines=16> */
[----:B------:R-:W-:Y:S01]  /*6ce0*/  UMOV UR4, UR19 ;  /* 0x0000001300047c82 */ /* 0x000fe20008000000 */
[----:B------:R-:W-:Y:S01]  /*6cf0*/  UMOV UR5, URZ ;  /* 0x000000ff00057c82 */ /* 0x000fe20008000000 */
[----:B------:R0:W-:Y:S01]  /*6d00*/  UTCHMMA tmem[UR71], gdesc[UR46], tmem[UR17], tmem[UR60], idesc[UR61], UPT ;  /* 0x00ff3c2e470079ea */ /* 0x0001e2000b800011 */
[----:B------:R-:W-:Y:S01]  /*6d10*/  UMOV UR66, 0x0 ;  /* 0x0000000000427882 */ /* 0x000fe20000000000 */
[----:B------:R-:W-:Y:S01]  /*6d20*/  UMOV UR67, 0x4100010 ;  /* 0x0410001000437882 */ /* 0x000fe20000000000 */
[----:B------:R0:W-:Y:S01]  /*6d30*/  UTCHMMA tmem[UR72], gdesc[UR48], tmem[UR17], tmem[UR62], idesc[UR63], UPT ;  /* 0x00ff3e30480079ea */ /* 0x0001e2000b800011 */
[----:B------:R-:W-:Y:S01]  /*6d40*/  UMOV UR4, UR4 ;  /* 0x0000000400047c82 */ /* 0x000fe20008000000 */
[----:B------:R0:W-:Y:S01]  /*6d50*/  UTCHMMA tmem[UR73], gdesc[UR50], tmem[UR17], tmem[UR64], idesc[UR65], UPT ;  /* 0x00ff4032490079ea */ /* 0x0001e2000b800011 */
[----:B------:R0:W-:Y:S01]  /*6d60*/  UTCHMMA tmem[UR74], gdesc[UR52], tmem[UR17], tmem[UR66], idesc[UR67], UPT ;  /* 0x00ff42344a0079ea */ /* 0x0001e2000b800011 */
[----:B------:R0:W-:Y:S01]  /*6d70*/  UTCBAR [UR4], URZ ;  /* 0x000000ff040073e9 */ /* 0x0001e200080000ff */
[----:B------:R-:W-:Y:S01]  /*6d80*/  NOP ;  /* 0x0000000000007918 */ /* 0x000fe20000000000 */
.L_x_16:
[----:B------:R-:W-:Y:S01]  /*6d90*/  UIADD3 UR25, UPT, UPT, UR25, 0x1, URZ ;  /* 0x0000000119197890 */ /* 0x000fe2000fffe0ff */
[----:B------:R-:W-:Y:S01]  /*6da0*/  ISETP.GE.AND P2, PT, R183, UR23, PT ;  /* 0x00000017b7007c0c */ /* 0x000fe2000bf46270 */
[----:B------:R-:W-:Y:S02]  /*6db0*/  VIADD R177, R177, UR24 ;  /* 0x00000018b1b17c36 */ /* 0x000fe40008000000 */
[----:B------:R-:W-:Y:S01]  /*6dc0*/  FFMA R180, R22, R180, R21 ;  /* 0x000000b416b47223 */ /* 0x000fe20000000015 */
[----:B------:R-:W-:Y:S01]  /*6dd0*/  UISETP.GT.AND UP3, UPT, UR25, 0x1, UPT ;  /* 0x000000011900788c */ /* 0x000fe2000bf64270 */
[----:B-1----:R-:W-:Y:S02]  /*6de0*/  IMAD.U32 R182, RZ, RZ, UR6 ;  /* 0x00000006ffb67e24 */ /* 0x002fe4000f8e00ff */
[----:B------:R-:W-:Y:S01]  /*6df0*/  IMAD.IADD R179, R178, 0x1, R179 ;  /* 0x00000001b2b37824 */ /* 0x000fe200078e02b3 */
[----:B0-----:R-:W-:Y:S01]  /*6e00*/  USEL UR15, URZ, 0x1, !UP3 ;  /* 0x00000001ff0f7887 */ /* 0x001fe2000d800000 */
[----:B------:R-:W-:Y:S01]  /*6e10*/  IMAD.MOV.U32 R185, RZ, RZ, R20 ;  /* 0x000000ffffb97224 */ /* 0x000fe200078e0014 */
[----:B------:R-:W-:-:S02]  /*6e20*/  USEL UR25, UR25, URZ, !UP3 ;  /* 0x000000ff19197287 */ /* 0x000fc4000d800000 */
[----:B------:R-:W-:Y:S01]  /*6e30*/  ULOP3.LUT UR15, UR6, UR15, URZ, 0x3c, !UPT ;  /* 0x0000000f060f7292 */ /* 0x000fe2000f8e3cff */
[----:B------:R-:W-:Y:S11]  /*6e40*/  @!P2 BRA `(.L_x_17) ;  /* 0xffffffd8002ca947 */ /* 0x000ff6000383ffff */
.L_x_12:
[----:B------:R-:W-:Y:S01]  /*6e50*/  UISETP.GE.AND UP1, UPT, UR68, 0x1, UPT ;  /* 0x000000014400788c */ /* 0x000fe2000bf26270 */
[----:B-1-3--:R-:W-:Y:S02]  /*6e60*/  IMAD.SHL.U32 R4, R2, 0x20, RZ ;  /* 0x0000002002047824 */ /* 0x00afe400078e00ff */
[----:B------:R-:W-:Y:S01]  /*6e70*/  FMUL R3, R180, 8388608 ;  /* 0x4b000000b4037820 */ /* 0x000fe20000400000 */
[--C-:B------:R-:W-:Y:S01]  /*6e80*/  SHF.R.S32.HI R23, RZ, 0x5, R2.reuse ;  /* 0x00000005ff177819 */ /* 0x100fe20000011402 */
[----:B------:R-:W-:Y:S01]  /*6e90*/  IMAD.SHL.U32 R22, R2, 0x10, RZ ;  /* 0x0000001002167824 */ /* 0x000fe200078e00ff */
[----:B------:R-:W-:Y:S01]  /*6ea0*/  FSETP.GEU.AND P3, PT, R180, 1.175494350822287508e-38, PT ;  /* 0x00800000b400780b */ /* 0x000fe20003f6e000 */
[----:B------:R-:W-:Y:S01]  /*6eb0*/  IMAD.SHL.U32 R25, R2, 0x4, RZ ;  /* 0x0000000402197824 */ /* 0x000fe200078e00ff */
[----:B------:R-:W-:Y:S02]  /*6ec0*/  SHF.R.S32.HI R26, RZ, 0x2, R2 ;  /* 0x00000002ff1a7819 */ /* 0x000fe40000011402 */
[----:B------:R-:W-:-:S02]  /*6ed0*/  FSETP.GT.AND P2, PT, |R180|, 8.50705917302346158658e+37, PT ;  /* 0x7e800000b400780b */ /* 0x000fc40003f44200 */
[----:B------:R-:W-:Y:S02]  /*6ee0*/  LOP3.LUT R21, R4, 0x300, RZ, 0xc0, !PT ;  /* 0x0000030004157812 */ /* 0x000fe400078ec0ff */
[----:B------:R-:W-:Y:S02]  /*6ef0*/  SGXT R23, R23, 0x1 ;  /* 0x000000011717781a */ /* 0x000fe40000000200 */
[----:B------:R-:W-:Y:S01]  /*6f00*/  FSEL R31, R3, R180, !P3 ;  /* 0x000000b4031f7208 */ /* 0x000fe20005800000 */
[----:B------:R-:W-:Y:S06]  /*6f10*/  BRA.U !UP1, `(.L_x_18) ;  /* 0x0000000109107547 */ /* 0x000fec000b800000 */
[----:B------:R-:W-:-:S06]  /*6f20*/  USHF.L.U32 UR6, UR6, 0x1f, URZ ;  /* 0x0000001f06067899 */ /* 0x000fcc00080006ff */
[----:B------:R-:W-:-:S04]  /*6f30*/  IMAD.U32 R3, RZ, RZ, UR6 ;  /* 0x00000006ff037e24 */ /* 0x000fc8000f8e00ff */
[----:B------:R-:W1:Y:S02]  /*6f40*/  SYNCS.PHASECHK.TRANS64.TRYWAIT P0, [UR19], R3 ;  /* 0x00000003ff0075a7 */ /* 0x000e640008001113 */
[----:B-1----:R-:W-:Y:S05]  /*6f50*/  @!P0 BRA `(.L_x_19) ;  /* 0x00000010003c8947 */ /* 0x002fea0003800000 */
.L_x_18:
[----:B------:R-:W-:Y:S01]  /*6f60*/  BAR.SYNC.DEFER_BLOCKING 0x0 ;  /* 0x0000000000007b1d */ /* 0x000fe20000010000 */
[C---:B------:R-:W-:Y:S01]  /*6f70*/  FSETP.GEU.AND P0, PT, |R180|.reuse, 1.175494350822287508e-38, PT ;  /* 0x00800000b400780b */ /* 0x040fe20003f0e200 */
[----:B------:R-:W-:Y:S01]  /*6f80*/  @P2 FMUL R180, R180, 0.25 ;  /* 0x3e800000b4b42820 */ /* 0x000fe20000400000 */
[----:B------:R-:W-:Y:S01]  /*6f90*/  LOP3.LUT R24, R21, 0x870, R22, 0xf8, !PT ;  /* 0x0000087015187812 */ /* 0x000fe200078ef816 */
[----:B------:R-:W-:Y:S01]  /*6fa0*/  VIADD R3, R31, 0xc0cafb0d ;  /* 0xc0cafb0d1f037836 */ /* 0x000fe20000000000 */
[----:B------:R-:W-:Y:S01]  /*6fb0*/  LEA R40, R40, UR16, 0x1 ;  /* 0x0000001028287c11 */ /* 0x000fe2000f8e08ff */
[----:B------:R-:W-:Y:S01]  /*6fc0*/  IMAD.MOV.U32 R27, RZ, RZ, 0x3dc6b27f ;  /* 0x3dc6b27fff1b7424 */ /* 0x000fe200078e00ff */
[----:B------:R-:W-:Y:S01]  /*6fd0*/  LOP3.LUT R23, R24, 0x1040, R23, 0x78, !PT ;  /* 0x0000104018177812 */ /* 0x000fe200078e7817 */
[----:B------:R-:W-:Y:S01]  /*6fe0*/  IMAD.SHL.U32 R24, R2, 0x80, RZ ;  /* 0x0000008002187824 */ /* 0x000fe200078e00ff */
[----:B------:R-:W-:Y:S01]  /*6ff0*/  LOP3.LUT R28, R22, 0x30, RZ, 0xc0, !PT ;  /* 0x00000030161c7812 */ /* 0x000fe200078ec0ff */
[----:B------:R-:W1:Y:S01]  /*7000*/  LDC R38, c[0x0][0x3e8] ;  /* 0x0000fa00ff267b82 */ /* 0x000e620000000800 */
[----:B------:R-:W-:Y:S01]  /*7010*/  LOP3.LUT R21, R3, 0xff800000, RZ, 0xc0, !PT ;  /* 0xff80000003157812 */ /* 0x000fe200078ec0ff */
[----:B------:R-:W-:Y:S01]  /*7020*/  IMAD.IADD R40, R23, 0x1, R40 ;  /* 0x0000000117287824 */ /* 0x000fe200078e0228 */
[----:B------:R-:W-:Y:S01]  /*7030*/  SGXT R22, R26, 0x1 ;  /* 0x000000011a16781a */ /* 0x000fe20000000200 */
[----:B------:R-:W-:Y:S01]  /*7040*/  @!P0 FMUL R180, R180, 16777216 ;  /* 0x4b800000b4b48820 */ /* 0x000fe20000400000 */
[----:B------:R-:W-:Y:S01]  /*7050*/  LOP3.LUT R25, R28, 0x3c0, R25, 0xf8, !PT ;  /* 0x000003c01c197812 */ /* 0x000fe200078ef819 */
[----:B------:R-:W-:Y:S01]  /*7060*/  IMAD.IADD R3, R31, 0x1, -R21 ;  /* 0x000000011f037824 */ /* 0x000fe200078e0a15 */
[----:B------:R-:W-:Y:S01]  /*7070*/  LOP3.LUT R24, R24, 0x400, RZ, 0xc0, !PT ;  /* 0x0000040018187812 */ /* 0x000fe200078ec0ff */
[----:B------:R-:W2:Y:S01]  /*7080*/  MUFU.RCP R23, R180 ;  /* 0x000000b400177308 */ /* 0x000ea20000001000 */
[----:B------:R-:W-:Y:S01]  /*7090*/  LOP3.LUT R25, R25, 0x1040, R22, 0x78, !PT ;  /* 0x0000104019197812 */ /* 0x000fe200078e7816 */
[----:B------:R-:W-:Y:S01]  /*70a0*/  FADD R22, R3, -1 ;  /* 0xbf80000003167421 */ /* 0x000fe20000000000 */
[----:B------:R-:W3:Y:S02]  /*70b0*/  LDCU.64 UR4, c[0x0][0x3e0] ;  /* 0x00007c00ff0477ac */ /* 0x000ee40008000a00 */
[----:B------:R-:W-:Y:S01]  /*70c0*/  IADD3 R29, PT, PT, R25, UR16, R24 ;  /* 0x00000010191d7c10 */ /* 0x000fe2000fffe018 */
[----:B------:R-:W4:Y:S02]  /*70d0*/  @!P1 SYNCS.CCTL.IV [UR16+0xe000] ;  /* 0x00e00000ff0099b1 */ /* 0x000f240008000010 */
[----:B----4-:R-:W-:Y:S01]  /*70e0*/  BAR.SYNC.DEFER_BLOCKING 0x0 ;  /* 0x0000000000007b1d */ /* 0x010fe20000010000 */
[----:B------:R-:W-:-:S04]  /*70f0*/  FFMA.FTZ R3, R22, R27, -0.16845393180847167969 ;  /* 0xbe2c7f3016037423 */ /* 0x000fc8000001001b */
[C---:B------:R-:W-:Y:S01]  /*7100*/  FFMA.FTZ R3, R22.reuse, R3, 0.1716887056827545166 ;  /* 0x3e2fcf2a16037423 */ /* 0x040fe20000010003 */
[----:B------:R-:W-:Y:S01]  /*7110*/  LDTM.16dp32bit_t0_t15.x16 R4, tmem[UR18] ;  /* 0x00000012000479ee */ /* 0x000fe20008a00000 */
[----:B------:R-:W4:Y:S02]  /*7120*/  LDTM.16dp32bit_t16_t31.x16 R4, tmem[UR18+0x10] ;  /* 0x00001012000479ee */ /* 0x000f240008a20000 */
[----:B------:R-:W-:-:S04]  /*7130*/  FFMA.FTZ R3, R22, R3, -0.17900948226451873779 ;  /* 0xbe374e4316037423 */ /* 0x000fc80000010003 */
[----:B------:R-:W-:Y:S01]  /*7140*/  FFMA.FTZ R3, R22, R3, 0.20512372255325317383 ;  /* 0x3e520bf416037423 */ /* 0x000fe20000010003 */
[----:B---3--:R-:W-:-:S03]  /*7150*/  UIMAD UR4, UR7, UR4, URZ ;  /* 0x00000004070472a4 */ /* 0x008fc6000f8e02ff */
[----:B------:R-:W-:Y:S01]  /*7160*/  FFMA.FTZ R3, R22, R3, -0.24046532809734344482 ;  /* 0xbe763c8b16037423 */ /* 0x000fe20000010003 */
[----:B------:R-:W-:-:S03]  /*7170*/  USHF.L.U32 UR6, UR4, 0x1, URZ ;  /* 0x0000000104067899 */ /* 0x000fc600080006ff */
[C---:B------:R-:W-:Y:S01]  /*7180*/  FFMA.FTZ R3, R22.reuse, R3, 0.28857114911079406738 ;  /* 0x3e93bf9916037423 */ /* 0x040fe20000010003 */
[----:B------:R-:W3:Y:S01]  /*7190*/  @!P1 SYNCS.CCTL.IV [UR16+0xe008] ;  /* 0x00e00800ff0099b1 */ /* 0x000ee20008000010 */
[----:B------:R-:W-:Y:S02]  /*71a0*/  NOP ;  /* 0x0000000000007918 */ /* 0x000fe40000000000 */
[----:B------:R-:W-:Y:S01]  /*71b0*/  FFMA.FTZ R3, R22, R3, -0.36067417263984680176 ;  /* 0xbeb8aa4916037423 */ /* 0x000fe20000010003 */
[----:B------:R-:W-:-:S03]  /*71c0*/  FSETP.NEU.AND P1, PT, R31, RZ, PT ;  /* 0x000000ff1f00720b */ /* 0x000fc60003f2d000 */
[----:B------:R-:W-:Y:S01]  /*71d0*/  FFMA.FTZ R3, R22, R3, 0.48089820146560668945 ;  /* 0x3ef6384a16037423 */ /* 0x000fe20000010003 */
[----:B----4-:R-:W-:Y:S01]  /*71e0*/  @P2 FMUL R8, R8, 0.25 ;  /* 0x3e80000008082820 */ /* 0x010fe20000400000 */
[----:B------:R-:W-:Y:S01]  /*71f0*/  @P2 FMUL R9, R9, 0.25 ;  /* 0x3e80000009092820 */ /* 0x000fe20000400000 */
[----:B------:R-:W-:Y:S01]  /*7200*/  @P2 FMUL R10, R10, 0.25 ;  /* 0x3e8000000a0a2820 */ /* 0x000fe20000400000 */
[----:B------:R-:W-:Y:S01]  /*7210*/  @P2 FMUL R11, R11, 0.25 ;  /* 0x3e8000000b0b2820 */ /* 0x000fe20000400000 */
[----:B------:R-:W-:Y:S01]  /*7220*/  @P2 FMUL R16, R16, 0.25 ;  /* 0x3e80000010102820 */ /* 0x000fe20000400000 */
[----:B------:R-:W-:Y:S01]  /*7230*/  @!P0 FMUL R8, R8, 16777216 ;  /* 0x4b80000008088820 */ /* 0x000fe20000400000 */
[----:B------:R-:W-:Y:S01]  /*7240*/  @P2 FMUL R4, R4, 0.25 ;  /* 0x3e80000004042820 */ /* 0x000fe20000400000 */
[----:B------:R-:W-:Y:S01]  /*7250*/  @P2 FMUL R17, R17, 0.25 ;  /* 0x3e80000011112820 */ /* 0x000fe20000400000 */
[----:B------:R-:W-:Y:S01]  /*7260*/  @!P0 FMUL R9, R9, 16777216 ;  /* 0x4b80000009098820 */ /* 0x000fe20000400000 */
[----:B------:R-:W-:Y:S01]  /*7270*/  @P2 FMUL R5, R5, 0.25 ;  /* 0x3e80000005052820 */ /* 0x000fe20000400000 */
[----:B------:R-:W-:Y:S01]  /*7280*/  @P2 FMUL R6, R6, 0.25 ;  /* 0x3e80000006062820 */ /* 0x000fe20000400000 */
[----:B------:R-:W-:Y:S01]  /*7290*/  @P2 FMUL R7, R7, 0.25 ;  /* 0x3e80000007072820 */ /* 0x000fe20000400000 */
[----:B------:R-:W-:Y:S01]  /*72a0*/  @P2 FMUL R18, R18, 0.25 ;  /* 0x3e80000012122820 */ /* 0x000fe20000400000 */
[----:B------:R-:W-:Y:S01]  /*72b0*/  @!P0 FMUL R10, R10, 16777216 ;  /* 0x4b8000000a0a8820 */ /* 0x000fe20000400000 */
[----:B------:R-:W-:Y:S01]  /*72c0*/  @P2 FMUL R12, R12, 0.25 ;  /* 0x3e8000000c0c2820 */ /* 0x000fe20000400000 */
[----:B------:R-:W-:Y:S01]  /*72d0*/  @P2 FMUL R13, R13, 0.25 ;  /* 0x3e8000000d0d2820 */ /* 0x000fe20000400000 */
[----:B------:R-:W-:Y:S01]  /*72e0*/  @P2 FMUL R14, R14, 0.25 ;  /* 0x3e8000000e0e2820 */ /* 0x000fe20000400000 */
[----:B------:R-:W-:Y:S01]  /*72f0*/  @P2 FMUL R15, R15, 0.25 ;  /* 0x3e8000000f0f2820 */ /* 0x000fe20000400000 */
[----:B------:R-:W-:Y:S01]  /*7300*/  @P2 FMUL R19, R19, 0.25 ;  /* 0x3e80000013132820 */ /* 0x000fe20000400000 */
[----:B------:R-:W-:Y:S01]  /*7310*/  @!P0 FMUL R11, R11, 16777216 ;  /* 0x4b8000000b0b8820 */ /* 0x000fe20000400000 */
[----:B------:R-:W-:Y:S01]  /*7320*/  @!P0 FMUL R16, R16, 16777216 ;  /* 0x4b80000010108820 */ /* 0x000fe20000400000 */
[----:B--2---:R-:W-:Y:S01]  /*7330*/  FMUL R25, R23, R8 ;  /* 0x0000000817197220 */ /* 0x004fe20000400000 */
[----:B------:R-:W-:Y:S01]  /*7340*/  @!P0 FMUL R4, R4, 16777216 ;  /* 0x4b80000004048820 */ /* 0x000fe20000400000 */
[----:B------:R-:W-:Y:S01]  /*7350*/  @!P0 FMUL R17, R17, 16777216 ;  /* 0x4b80000011118820 */ /* 0x000fe20000400000 */
[----:B------:R-:W-:Y:S01]  /*7360*/  FMUL R8, R23, R9 ;  /* 0x0000000917087220 */ /* 0x000fe20000400000 */
[----:B------:R-:W-:Y:S01]  /*7370*/  @!P0 FMUL R5, R5, 16777216 ;  /* 0x4b80000005058820 */ /* 0x000fe20000400000 */
[----:B------:R-:W-:Y:S01]  /*7380*/  @!P0 FMUL R6, R6, 16777216 ;  /* 0x4b80000006068820 */ /* 0x000fe20000400000 */
[----:B------:R-:W-:Y:S01]  /*7390*/  @!P0 FMUL R7, R7, 16777216 ;  /* 0x4b80000007078820 */ /* 0x000fe20000400000 */
[----:B------:R-:W-:Y:S01]  /*73a0*/  @!P0 FMUL R18, R18, 16777216 ;  /* 0x4b80000012128820 */ /* 0x000fe20000400000 */
[----:B------:R-:W-:Y:S01]  /*73b0*/  FMUL R9, R23, R10 ;  /* 0x0000000a17097220 */ /* 0x000fe20000400000 */
[----:B------:R-:W-:Y:S01]  /*73c0*/  @!P0 FMUL R12, R12, 16777216 ;  /* 0x4b8000000c0c8820 */ /* 0x000fe20000400000 */
[----:B------:R-:W-:Y:S01]  /*73d0*/  @!P0 FMUL R13, R13, 16777216 ;  /* 0x4b8000000d0d8820 */ /* 0x000fe20000400000 */
[----:B------:R-:W-:Y:S01]  /*73e0*/  @!P0 FMUL R14, R14, 16777216 ;  /* 0x4b8000000e0e8820 */ /* 0x000fe20000400000 */
[----:B------:R-:W-:Y:S01]  /*73f0*/  @!P0 FMUL R15, R15, 16777216 ;  /* 0x4b8000000f0f8820 */ /* 0x000fe20000400000 */
[----:B------:R-:W-:Y:S01]  /*7400*/  @!P0 FMUL R19, R19, 16777216 ;  /* 0x4b80000013138820 */ /* 0x000fe20000400000 */
        /* <DEDUP_REMOVED lines=12> */
[----:B------:R-:W-:Y:S01]  /*74d0*/  FMUL R18, R23, R19 ;  /* 0x0000001317127220 */ /* 0x000fe20000400000 */
[----:B------:R-:W-:Y:S01]  /*74e0*/  F2FP.F16.F32.PACK_AB R24, R25, R4 ;  /* 0x000000041918723e */ /* 0x000fe200000000ff */
[----:B------:R-:W-:Y:S01]  /*74f0*/  FFMA.FTZ R3, R22, R3, -0.72134751081466674805 ;  /* 0xbf38aa3b16037423 */ /* 0x000fe20000010003 */
[----:B------:R-:W-:-:S02]  /*7500*/  F2FP.F16.F32.PACK_AB R25, R8, R5 ;  /* 0x000000050819723e */ /* 0x000fc400000000ff */
[----:B------:R-:W-:Y:S01]  /*7510*/  F2FP.F16.F32.PACK_AB R26, R9, R6 ;  /* 0x00000006091a723e */ /* 0x000fe200000000ff */
[----:B------:R-:W-:Y:S01]  /*7520*/  FMUL R9, R22, R3 ;  /* 0x0000000316097220 */ /* 0x000fe20000400000 */
[----:B------:R-:W-:Y:S02]  /*7530*/  F2FP.F16.F32.PACK_AB R27, R10, R7 ;  /* 0x000000070a1b723e */ /* 0x000fe400000000ff */
[----:B------:R-:W-:Y:S01]  /*7540*/  F2FP.F16.F32.PACK_AB R12, R11, R12 ;  /* 0x0000000c0b0c723e */ /* 0x000fe200000000ff */
[----:B------:R-:W-:Y:S01]  /*7550*/  FMUL R9, R22, R9 ;  /* 0x0000000916097220 */ /* 0x000fe20000400000 */
[----:B------:R-:W-:Y:S01]  /*7560*/  F2FP.F16.F32.PACK_AB R13, R16, R13 ;  /* 0x0000000d100d723e */ /* 0x000fe200000000ff */
[----:B---3--:R2:W-:Y:S01]  /*7570*/  STSM.16.M88.4 [R40], R24 ;  /* 0x0000001828007844 */ /* 0x0085e20000000200 */
[----:B------:R-:W-:Y:S01]  /*7580*/  F2FP.F16.F32.PACK_AB R14, R17, R14 ;  /* 0x0000000e110e723e */ /* 0x000fe200000000ff */
[----:B------:R-:W-:Y:S01]  /*7590*/  FFMA.FTZ R22, R22, 1.4426950216293334961, R9 ;  /* 0x3fb8aa3b16167823 */ /* 0x000fe20000010009 */
[----:B------:R-:W-:Y:S01]  /*75a0*/  F2FP.F16.F32.PACK_AB R15, R18, R15 ;  /* 0x0000000f120f723e */ /* 0x000fe200000000ff */
[----:B------:R-:W2:Y:S01]  /*75b0*/  LDC.64 R16, c[0x0][0x398] ;  /* 0x0000e600ff107b82 */ /* 0x000ea20000000a00 */
[----:B------:R-:W-:-:S02]  /*75c0*/  SHF.R.U32.HI R10, RZ, 0x2, R2 ;  /* 0x00000002ff0a7819 */ /* 0x000fc40000011602 */
[----:B------:R-:W-:Y:S01]  /*75d0*/  ISETP.GE.U32.AND P0, PT, R31, 0x7f800000, PT ;  /* 0x7f8000001f00780c */ /* 0x000fe20003f06070 */
[----:B------:R3:W-:Y:S01]  /*75e0*/  STSM.16.M88.4 [R40+0x400], R12 ;  /* 0x0004000c28007844 */ /* 0x0007e20000000200 */
[----:B------:R-:W-:Y:S02]  /*75f0*/  LOP3.LUT R11, R10, 0x38, RZ, 0xc0, !PT ;  /* 0x000000380a0b7812 */ /* 0x000fe400078ec0ff */
[----:B------:R-:W-:Y:S01]  /*7600*/  FSEL R3, RZ, -23, P3 ;  /* 0xc1b80000ff037808 */ /* 0x000fe20001800000 */
[----:B------:R-:W-:Y:S01]  /*7610*/  BAR.SYNC.DEFER_BLOCKING 0x0 ;  /* 0x0000000000007b1d */ /* 0x000fe20000010000 */
[--C-:B------:R-:W-:Y:S02]  /*7620*/  LOP3.LUT R30, R11, 0x1f, R2.reuse, 0xf8, !PT ;  /* 0x0000001f0b1e7812 */ /* 0x100fe400078ef802 */
[----:B------:R-:W-:Y:S01]  /*7630*/  SHF.R.U32.HI R11, RZ, 0x6, R2 ;  /* 0x00000006ff0b7819 */ /* 0x000fe20000011602 */
[----:B------:R-:W-:Y:S01]  /*7640*/  IMAD R2, R0, UR5, RZ ;  /* 0x0000000500027c24 */ /* 0x000fe2000f8e02ff */
[----:B------:R-:W-:Y:S01]  /*7650*/  I2FP.F32.S32 R8, R21 ;  /* 0x0000001500087245 */ /* 0x000fe20000201400 */
[----:B------:R-:W-:Y:S01]  /*7660*/  UIMAD.WIDE UR4, UR4, 0x2, URZ ;  /* 0x00000002040478a5 */ /* 0x000fe2000f8e02ff */
[----:B------:R-:W-:Y:S01]  /*7670*/  SGXT.U32 R11, R11, 0x2 ;  /* 0x000000020b0b781a */ /* 0x000fe20000000000 */
[----:B------:R-:W-:-:S02]  /*7680*/  IMAD.SHL.U32 R9, R2, 0x2, RZ ;  /* 0x0000000202097824 */ /* 0x000fc400078e00ff */
[----:B------:R-:W-:Y:S01]  /*7690*/  FFMA.FTZ R3, R8, 1.1920928955078125e-07, R3 ;  /* 0x3400000008037823 */ /* 0x000fe20000010003 */
[----:B------:R-:W-:Y:S02]  /*76a0*/  @P0 IMAD.MOV.U32 R8, RZ, RZ, 0x7f800000 ;  /* 0x7f800000ff080424 */ /* 0x000fe400078e00ff */
[----:B-1----:R-:W-:Y:S02]  /*76b0*/  IMAD R10, R11, R38, RZ ;  /* 0x000000260b0a7224 */ /* 0x002fe400078e02ff */
[----:B------:R-:W-:Y:S01]  /*76c0*/  FADD R3, R3, R22 ;  /* 0x0000001603037221 */ /* 0x000fe20000000000 */
[----:B------:R-:W-:Y:S01]  /*76d0*/  @P0 FFMA.FTZ R3, R31, R8, +INF ;  /* 0x7f8000001f030423 */ /* 0x000fe20000010008 */
[----:B------:R-:W-:Y:S01]  /*76e0*/  IMAD.SHL.U32 R8, R30, 0x8, RZ ;  /* 0x000000081e087824 */ /* 0x000fe200078e00ff */
[----:B--2---:R-:W-:Y:S01]  /*76f0*/  IADD3 R26, P0, P2, R9, UR6, R16 ;  /* 0x00000006091a7c10 */ /* 0x004fe2000fa1e010 */
[----:B------:R-:W-:Y:S01]  /*7700*/  IMAD R11, R38, 0x4, R10 ;  /* 0x00000004260b7824 */ /* 0x000fe200078e020a */
[----:B------:R-:W1:Y:S01]  /*7710*/  LDCU UR4, c[0x0][0x3ec] ;  /* 0x00007d80ff0477ac */ /* 0x000e620008000800 */
[----:B------:R-:W-:Y:S01]  /*7720*/  IMAD.HI R2, R2, 0x2, RZ ;  /* 0x0000000202027827 */ /* 0x000fe200078e02ff */
[----:B---3--:R-:W-:-:S02]  /*7730*/  LOP3.LUT R15, R8, 0xc0, RZ, 0xc0, !PT ;  /* 0x000000c0080f7812 */ /* 0x008fc400078ec0ff */
[----:B------:R-:W-:Y:S01]  /*7740*/  FSEL R9, R3, -INF , P1 ;  /* 0xff80000003097808 */ /* 0x000fe20000800000 */
[----:B------:R-:W2:Y:S01]  /*7750*/  LDSM.16.M88.4 R4, [R29] ;  /* 0x000000001d04783b */ /* 0x000ea20000000200 */
[----:B------:R-:W-:Y:S01]  /*7760*/  IMAD R13, R38, 0x4, R11 ;  /* 0x00000004260d7824 */ /* 0x000fe200078e020b */
[----:B------:R-:W-:Y:S01]  /*7770*/  IADD3 R31, PT, PT, R15, UR16, R28 ;  /* 0x000000100f1f7c10 */ /* 0x000fe2000fffe01c */
[----:B------:R-:W-:Y:S01]  /*7780*/  IMAD.SHL.U32 R30, R30, 0x10, RZ ;  /* 0x000000101e1e7824 */ /* 0x000fe200078e00ff */
[----:B------:R-:W-:Y:S01]  /*7790*/  IADD3.X R36, PT, PT, R2, UR5, R17, P0, P2 ;  /* 0x0000000502247c10 */ /* 0x000fe200087e4411 */
[----:B------:R-:W-:Y:S01]  /*77a0*/  IMAD R14, R38, 0x4, R13 ;  /* 0x00000004260e7824 */ /* 0x000fe200078e020d */
[----:B------:R-:W3:Y:S01]  /*77b0*/  LDSM.16.M88.4 R32, [R29+0x800] ;  /* 0x000800001d20783b */ /* 0x000ee20000000200 */
[-C--:B------:R-:W-:Y:S01]  /*77c0*/  LEA R2, P0, R10, R26.reuse, 0x1 ;  /* 0x0000001a0a027211 */ /* 0x080fe200078008ff */
[----:B------:R-:W-:Y:S01]  /*77d0*/  FFMA R28, R9, 0.69314718246459960938, R20 ;  /* 0x3f317218091c7823 */ /* 0x000fe20000000014 */
[----:B------:R-:W-:Y:S01]  /*77e0*/  IMAD R15, R38, 0x4, R14 ;  /* 0x00000004260f7824 */ /* 0x000fe200078e020e */
[----:B------:R-:W-:-:S02]  /*77f0*/  LEA R8, P1, R11, R26, 0x1 ;  /* 0x0000001a0b087211 */ /* 0x000fc400078208ff */
[-C--:B------:R-:W-:Y:S01]  /*7800*/  LEA.HI.X.SX32 R3, R10, R36.reuse, 0x1, P0 ;  /* 0x000000240a037211 */ /* 0x080fe200000f0eff */
[C---:B------:R-:W-:Y:S01]  /*7810*/  IMAD R16, R38.reuse, 0x4, R15 ;  /* 0x0000000426107824 */ /* 0x040fe200078e020f */
[----:B------:R-:W-:Y:S01]  /*7820*/  LEA.HI.X.SX32 R9, R11, R36, 0x1, P1 ;  /* 0x000000240b097211 */ /* 0x000fe200008f0eff */
[----:B-1----:R-:W-:Y:S01]  /*7830*/  UIMAD UR4, UR7, UR4, URZ ;  /* 0x00000004070472a4 */ /* 0x002fe2000f8e02ff */
[CC--:B------:R-:W-:Y:S01]  /*7840*/  LEA R10, P0, R13.reuse, R26.reuse, 0x1 ;  /* 0x0000001a0d0a7211 */ /* 0x0c0fe200078008ff */
[----:B------:R-:W-:Y:S01]  /*7850*/  IMAD R17, R38, 0x4, R16 ;  /* 0x0000000426117824 */ /* 0x000fe200078e0210 */
[----:B------:R-:W-:Y:S01]  /*7860*/  LEA R12, P1, R14, R26, 0x1 ;  /* 0x0000001a0e0c7211 */ /* 0x000fe200078208ff */
[----:B------:R-:W-:Y:S01]  /*7870*/  USHF.L.U32 UR6, UR4, 0x2, URZ ;  /* 0x0000000204067899 */ /* 0x000fe200080006ff */
[-C--:B------:R-:W-:Y:S01]  /*7880*/  LEA.HI.X.SX32 R11, R13, R36.reuse, 0x1, P0 ;  /* 0x000000240d0b7211 */ /* 0x080fe200000f0eff */
[----:B------:R-:W-:Y:S01]  /*7890*/  IMAD R18, R38, 0x4, R17 ;  /* 0x0000000426127824 */ /* 0x000fe200078e0211 */
[----:B------:R-:W-:Y:S01]  /*78a0*/  LEA.HI.X.SX32 R13, R14, R36, 0x1, P1 ;  /* 0x000000240e0d7211 */ /* 0x000fe200008f0eff */
[----:B------:R-:W-:Y:S01]  /*78b0*/  UIMAD.WIDE UR4, UR4, 0x4, URZ ;  /* 0x00000004040478a5 */ /* 0x000fe2000f8e02ff */
[----:B------:R-:W-:Y:S01]  /*78c0*/  LEA R14, P1, R16, R26, 0x1 ;  /* 0x0000001a100e7211 */ /* 0x000fe200078208ff */
[----:B------:R-:W-:Y:S01]  /*78d0*/  IMAD R19, R38, 0x4, R18 ;  /* 0x0000000426137824 */ /* 0x000fe200078e0212 */
[----:B------:R-:W-:-:S03]  /*78e0*/  LOP3.LUT R30, R30, 0xf0, RZ, 0xc0, !PT ;  /* 0x000000f01e1e7812 */ /* 0x000fc600078ec0ff */
[----:B------:R-:W-:-:S04]  /*78f0*/  IMAD R20, R38, 0x4, R19 ;  /* 0x0000000426147824 */ /* 0x000fc800078e0213 */
[----:B------:R-:W-:-:S04]  /*7900*/  IMAD R21, R38, 0x4, R20 ;  /* 0x0000000426157824 */ /* 0x000fc800078e0214 */
[C---:B------:R-:W-:Y:S01]  /*7910*/  IMAD R22, R38.reuse, 0x4, R21 ;  /* 0x0000000426167824 */ /* 0x040fe200078e0215 */
[----:B--2---:R1:W-:Y:S03]  /*7920*/  STG.E.U16 desc[UR30][R2.64], R4 ;  /* 0x0000000402007986 */ /* 0x0043e6000c10151e */
[----:B------:R-:W-:Y:S01]  /*7930*/  IMAD R23, R38, 0x4, R22 ;  /* 0x0000000426177824 */ /* 0x000fe200078e0216 */
[----:B------:R-:W-:-:S03]  /*7940*/  PRMT R37, R6, 0x7632, R37 ;  /* 0x0000763206257816 */ /* 0x000fc60000000025 */
[----:B------:R-:W-:-:S04]  /*7950*/  IMAD R25, R38, 0x4, R23 ;  /* 0x0000000426197824 */ /* 0x000fc800078e0217 */
[----:B------:R-:W-:Y:S01]  /*7960*/  IMAD R27, R38, 0x4, R25 ;  /* 0x00000004261b7824 */ /* 0x000fe200078e0219 */
[----:B-1----:R-:W-:-:S03]  /*7970*/  PRMT R3, R4, 0x7632, R3 ;  /* 0x0000763204037816 */ /* 0x002fc60000000003 */
[----:B------:R-:W-:Y:S01]  /*7980*/  IMAD R29, R38, 0x4, R27 ;  /* 0x00000004261d7824 */ /* 0x000fe200078e021b */
[-C--:B------:R-:W-:Y:S01]  /*7990*/  LEA R2, P0, R15, R26.reuse, 0x1 ;  /* 0x0000001a0f027211 */ /* 0x080fe200078008ff */
[----:B------:R1:W-:Y:S04]  /*79a0*/  STG.E.U16 desc[UR30][R8.64], R3 ;  /* 0x0000000308007986 */ /* 0x0003e8000c10151e */
[----:B------:R2:W-:Y:S01]  /*79b0*/  STG.E.U16 desc[UR30][R10.64], R5 ;  /* 0x000000050a007986 */ /* 0x0005e2000c10151e */
[----:B-1----:R-:W-:Y:S02]  /*79c0*/  PRMT R9, R5, 0x7632, R9 ;  /* 0x0000763205097816 */ /* 0x002fe40000000009 */
[----:B------:R-:W-:Y:S02]  /*79d0*/  LEA R8, P2, R17, R26, 0x1 ;  /* 0x0000001a11087211 */ /* 0x000fe400078408ff */
[-C--:B------:R-:W-:Y:S01]  /*79e0*/  LEA.HI.X.SX32 R3, R15, R36.reuse, 0x1, P0 ;  /* 0x000000240f037211 */ /* 0x080fe200000f0eff */
[----:B------:R1:W-:Y:S01]  /*79f0*/  STG.E.U16 desc[UR30][R12.64], R9 ;  /* 0x000000090c007986 */ /* 0x0003e2000c10151e */
[----:B------:R-:W-:-:S02]  /*7a00*/  LEA.HI.X.SX32 R15, R16, R36, 0x1, P1 ;  /* 0x00000024100f7211 */ /* 0x000fc400008f0eff */
[CC--:B------:R-:W-:Y:S01]  /*7a10*/  LEA R4, P0, R18.reuse, R26.reuse, 0x1 ;  /* 0x0000001a12047211 */ /* 0x0c0fe200078008ff */
[----:B------:R4:W-:Y:S01]  /*7a20*/  STG.E.U16 desc[UR30][R2.64], R6 ;  /* 0x0000000602007986 */ /* 0x0009e2000c10151e */
[C---:B--2---:R-:W-:Y:S02]  /*7a30*/  LEA R10, P1, R19.reuse, R26, 0x1 ;  /* 0x0000001a130a7211 */ /* 0x044fe400078208ff */
[-C--:B------:R-:W-:Y:S01]  /*7a40*/  LEA.HI.X.SX32 R5, R18, R36.reuse, 0x1, P0 ;  /* 0x0000002412057211 */ /* 0x080fe200000f0eff */
[----:B------:R-:W-:Y:S01]  /*7a50*/  STG.E.U16 desc[UR30][R14.64], R37 ;  /* 0x000000250e007986 */ /* 0x000fe2000c10151e */
[----:B------:R-:W-:Y:S02]  /*7a60*/  LEA.HI.X.SX32 R11, R19, R36, 0x1, P1 ;  /* 0x00000024130b7211 */ /* 0x000fe400008f0eff */
[----:B------:R-:W-:Y:S02]  /*7a70*/  LEA R16, P0, R21, R26, 0x1 ;  /* 0x0000001a15107211 */ /* 0x000fe400078008ff */
[----:B-1----:R-:W-:-:S02]  /*7a80*/  LEA.HI.X.SX32 R9, R17, R36, 0x1, P2 ;  /* 0x0000002411097211 */ /* 0x002fc400010f0eff */
[-C--:B------:R-:W-:Y:S02]  /*7a90*/  LEA R12, P2, R20, R26.reuse, 0x1 ;  /* 0x0000001a140c7211 */ /* 0x080fe400078408ff */
[----:B------:R-:W-:Y:S01]  /*7aa0*/  LEA R18, P1, R22, R26, 0x1 ;  /* 0x0000001a16127211 */ /* 0x000fe200078208ff */
[----:B------:R1:W-:Y:S01]  /*7ab0*/  STG.E.U16 desc[UR30][R8.64], R7 ;  /* 0x0000000708007986 */ /* 0x0003e2000c10151e */
[----:B------:R-:W-:Y:S02]  /*7ac0*/  LEA.HI.X.SX32 R13, R20, R36, 0x1, P2 ;  /* 0x00000024140d7211 */ /* 0x000fe400010f0eff */
[----:B----4-:R-:W-:Y:S02]  /*7ad0*/  PRMT R3, R7, 0x7632, R3 ;  /* 0x0000763207037816 */ /* 0x010fe40000000003 */
[----:B------:R-:W-:Y:S02]  /*7ae0*/  LEA R20, P2, R23, R26, 0x1 ;  /* 0x0000001a17147211 */ /* 0x000fe400078408ff */
[-C--:B------:R-:W-:Y:S01]  /*7af0*/  LEA.HI.X.SX32 R17, R21, R36.reuse, 0x1, P0 ;  /* 0x0000002415117211 */ /* 0x080fe200000f0eff */
[----:B------:R2:W-:Y:S01]  /*7b00*/  STG.E.U16 desc[UR30][R4.64], R3 ;  /* 0x0000000304007986 */ /* 0x0005e2000c10151e */
[----:B------:R-:W-:-:S02]  /*7b10*/  LEA.HI.X.SX32 R19, R22, R36, 0x1, P1 ;  /* 0x0000002416137211 */ /* 0x000fc400008f0eff */
[----:B------:R-:W-:Y:S01]  /*7b20*/  LEA R22, P0, R25, R26, 0x1 ;  /* 0x0000001a19167211 */ /* 0x000fe200078008ff */
[----:B---3--:R3:W-:Y:S01]  /*7b30*/  STG.E.U16 desc[UR30][R10.64], R32 ;  /* 0x000000200a007986 */ /* 0x0087e2000c10151e */
[----:B-1----:R-:W-:Y:S01]  /*7b40*/  PRMT R9, R32, 0x7632, R9 ;  /* 0x0000763220097816 */ /* 0x002fe20000000009 */
[----:B------:R-:W1:Y:S01]  /*7b50*/  LDC.64 R6, c[0x0][0x3a0] ;  /* 0x0000e800ff067b82 */ /* 0x000e620000000a00 */
[----:B------:R-:W-:Y:S02]  /*7b60*/  LEA.HI.X.SX32 R21, R23, R36, 0x1, P2 ;  /* 0x0000002417157211 */ /* 0x000fe400010f0eff */
[-C--:B------:R-:W-:Y:S01]  /*7b70*/  LEA R24, P1, R27, R26.reuse, 0x1 ;  /* 0x0000001a1b187211 */ /* 0x080fe200078208ff */
[----:B------:R4:W-:Y:S01]  /*7b80*/  STG.E.U16 desc[UR30][R12.64], R9 ;  /* 0x000000090c007986 */ /* 0x0009e2000c10151e */
[----:B------:R-:W-:Y:S01]  /*7b90*/  LEA R26, P2, R29, R26, 0x1 ;  /* 0x0000001a1d1a7211 */ /* 0x000fe200078408ff */
[C---:B--2---:R-:W-:Y:S01]  /*7ba0*/  IMAD.SHL.U32 R3, R0.reuse, 0x4, RZ ;  /* 0x0000000400037824 */ /* 0x044fe200078e00ff */
[----:B------:R-:W-:Y:S01]  /*7bb0*/  PRMT R5, R33, 0x7632, R5 ;  /* 0x0000763221057816 */ /* 0x000fe20000000005 */
[----:B------:R-:W-:Y:S01]  /*7bc0*/  STG.E.U16 desc[UR30][R16.64], R33 ;  /* 0x0000002110007986 */ /* 0x000fe2000c10151e */
[-C--:B------:R-:W-:Y:S01]  /*7bd0*/  LEA.HI.X.SX32 R23, R25, R36.reuse, 0x1, P0 ;  /* 0x0000002419177211 */ /* 0x080fe200000f0eff */
[----:B------:R-:W-:Y:S01]  /*7be0*/  IMAD.HI R0, R0, 0x4, RZ ;  /* 0x0000000400007827 */ /* 0x000fe200078e02ff */
[----:B---3--:R-:W-:Y:S01]  /*7bf0*/  PRMT R11, R34, 0x7632, R11 ;  /* 0x00007632220b7816 */ /* 0x008fe2000000000b */
[----:B------:R-:W-:Y:S01]  /*7c00*/  STG.E.U16 desc[UR30][R18.64], R5 ;  /* 0x0000000512007986 */ /* 0x000fe2000c10151e */
[----:B------:R-:W-:-:S02]  /*7c10*/  LEA.HI.X.SX32 R25, R27, R36, 0x1, P1 ;  /* 0x000000241b197211 */ /* 0x000fc400008f0eff */
[----:B------:R-:W-:Y:S01]  /*7c20*/  LEA.HI.X.SX32 R27, R29, R36, 0x1, P2 ;  /* 0x000000241d1b7211 */ /* 0x000fe200010f0eff */
[----:B------:R-:W-:Y:S01]  /*7c30*/  STG.E.U16 desc[UR30][R20.64], R34 ;  /* 0x0000002214007986 */ /* 0x000fe2000c10151e */
[----:B----4-:R-:W-:Y:S02]  /*7c40*/  PRMT R13, R35, 0x7632, R13 ;  /* 0x00007632230d7816 */ /* 0x010fe4000000000d */
[----:B------:R-:W-:Y:S01]  /*7c50*/  ISETP.GE.U32.AND P0, PT, R39, 0x40, PT ;  /* 0x000000402700780c */ /* 0x000fe20003f06070 */
[----:B------:R-:W-:Y:S04]  /*7c60*/  STG.E.U16 desc[UR30][R22.64], R11 ;  /* 0x0000000b16007986 */ /* 0x000fe8000c10151e */
[----:B------:R-:W-:Y:S01]  /*7c70*/  STG.E.U16 desc[UR30][R24.64], R35 ;  /* 0x0000002318007986 */ /* 0x000fe2000c10151e */
[----:B-1----:R-:W-:-:S03]  /*7c80*/  IADD3 R2, P1, P2, R3, UR6, R6 ;  /* 0x0000000603027c10 */ /* 0x002fc6000fa3e006 */
[----:B------:R-:W-:Y:S01]  /*7c90*/  STG.E.U16 desc[UR30][R26.64], R13 ;  /* 0x0000000d1a007986 */ /* 0x000fe2000c10151e */
[----:B------:R-:W-:Y:S01]  /*7ca0*/  IADD3.X R3, PT, PT, R0, UR5, R7, P1, P2 ;  /* 0x0000000500037c10 */ /* 0x000fe20008fe4407 */
[----:B------:R-:W-:Y:S06]  /*7cb0*/  BAR.SYNC.DEFER_BLOCKING 0x0 ;  /* 0x0000000000007b1d */ /* 0x000fec0000010000 */
[----:B------:R-:W-:Y:S02]  /*7cc0*/  STSM.16.M88 [R31], R28 ;  /* 0x0000001c1f007844 */ /* 0x000fe40000000000 */
[----:B------:R-:W-:Y:S06]  /*7cd0*/  BAR.SYNC.DEFER_BLOCKING 0x0 ;  /* 0x0000000000007b1d */ /* 0x000fec0000010000 */
[----:B------:R-:W1:Y:S04]  /*7ce0*/  LDSM.16.M88 R5, [R30+UR16] ;  /* 0x000000101e05783b */ /* 0x000e680008000000 */
[----:B-1----:R1:W-:Y:S01]  /*7cf0*/  @!P0 STG.E desc[UR30][R2.64], R5 ;  /* 0x0000000502008986 */ /* 0x0023e2000c10191e */
[----:B------:R-:W-:Y:S06]  /*7d00*/  BAR.SYNC.DEFER_BLOCKING 0x0 ;  /* 0x0000000000007b1d */ /* 0x000fec0000010000 */
[----:B------:R-:W-:Y:S05]  /*7d10*/  BRA.U UP0, `(.L_x_20) ;  /* 0x0000000100a07547 */ /* 0x000fea000b800000 */
[----:B------:R-:W2:Y:S01]  /*7d20*/  S2UR UR5, SR_CgaCtaId ;  /* 0x00000000000579c3 */ /* 0x000ea20000008800 */
[----:B------:R-:W-:Y:S01]  /*7d30*/  NOP ;  /* 0x0000000000007918 */ /* 0x000fe20000000000 */
[----:B------:R-:W-:Y:S01]  /*7d40*/  UMOV UR4, 0x50 ;  /* 0x0000005000047882 */ /* 0x000fe20000000000 */
[----:B------:R-:W-:Y:S02]  /*7d50*/  IMAD.U32 R0, RZ, RZ, UR17 ;  /* 0x00000011ff007e24 */ /* 0x000fe4000f8e00ff */
[----:B-1----:R-:W-:Y:S02]  /*7d60*/  IMAD.MOV.U32 R3, RZ, RZ, 0xf ;  /* 0x0000000fff037424 */ /* 0x002fe400078e00ff */
[----:B------:R-:W-:Y:S01]  /*7d70*/  IMAD.MOV.U32 R7, RZ, RZ, 0x1 ;  /* 0x00000001ff077424 */ /* 0x000fe200078e00ff */
[----:B------:R-:W-:-:S04]  /*7d80*/  LOP3.LUT R0, R0, 0xffff, RZ, 0xc0, !PT ;  /* 0x0000ffff00007812 */ /* 0x000fc800078ec0ff */
[----:B------:R-:W-:-:S05]  /*7d90*/  SHF.R.U32.HI R0, RZ, 0x5, R0 ;  /* 0x00000005ff007819 */ /* 0x000fca0000011600 */
[----:B------:R-:W-:Y:S01]  /*7da0*/  VIADD R2, R0, 0x10 ;  /* 0x0000001000027836 */ /* 0x000fe20000000000 */
[----:B------:R-:W-:Y:S01]  /*7db0*/  SHF.L.U32 R0, R3, R0, RZ ;  /* 0x0000000003007219 */ /* 0x000fe200000006ff */
[----:B--2---:R-:W-:-:S03]  /*7dc0*/  ULEA UR6, UR5, UR4, 0x18 ;  /* 0x0000000405067291 */ /* 0x004fc6000f8ec0ff */
[----:B------:R-:W-:-:S04]  /*7dd0*/  SHF.L.U32 R3, R7, R2, RZ ;  /* 0x0000000207037219 */ /* 0x000fc800000006ff */
[----:B------:R-:W-:Y:S02]  /*7de0*/  LOP3.LUT R0, R3, R0, RZ, 0xfc, !PT ;  /* 0x0000000003007212 */ /* 0x000fe400078efcff */
[----:B------:R-:W1:Y:S02]  /*7df0*/  LDS R5, [UR6] ;  /* 0x00000006ff057984 */ /* 0x000e640008000800 */
[C---:B------:R-:W-:Y:S02]  /*7e00*/  LOP3.LUT R2, R0.reuse, 0xffff, RZ, 0xc0, !PT ;  /* 0x0000ffff00027812 */ /* 0x040fe400078ec0ff */
[----:B-1----:R-:W-:-:S04]  /*7e10*/  LOP3.LUT R3, R0, 0xffff, R5, 0x80, !PT ;  /* 0x0000ffff00037812 */ /* 0x002fc800078e8005 */
[----:B------:R-:W-:-:S13]  /*7e20*/  ISETP.NE.AND P0, PT, R3, R2, PT ;  /* 0x000000020300720c */ /* 0x000fda0003f05270 */
[----:B------:R-:W-:Y:S05]  /*7e30*/  @P0 BRA `(.L_x_21) ;  /* 0x0000000000500947 */ /* 0x000fea0003800000 */
[----:B------:R-:W-:Y:S02]  /*7e40*/  SHF.R.U32.HI R5, RZ, 0x10, R5 ;  /* 0x00000010ff057819 */ /* 0x000fe40000011605 */
[----:B------:R-:W-:-:S04]  /*7e50*/  SHF.R.U32.HI R2, RZ, 0x10, R0 ;  /* 0x00000010ff027819 */ /* 0x000fc80000011600 */
[----:B------:R-:W-:-:S04]  /*7e60*/  LOP3.LUT R5, R5, R2, RZ, 0xc0, !PT ;  /* 0x0000000205057212 */ /* 0x000fc800078ec0ff */
[----:B------:R-:W-:-:S13]  /*7e70*/  ISETP.NE.AND P0, PT, R5, R2, PT ;  /* 0x000000020500720c */ /* 0x000fda0003f05270 */
[----:B------:R-:W-:Y:S05]  /*7e80*/  @P0 BRA `(.L_x_22) ;  /* 0x0000000000300947 */ /* 0x000fea0003800000 */
[----:B------:R-:W-:Y:S01]  /*7e90*/  R2UR UR4, R0 ;  /* 0x00000000000472ca */ /* 0x000fe200000e0000 */
[----:B------:R-:W-:Y:S01]  /*7ea0*/  VOTEU.ANY UR5, UPT, PT ;  /* 0x0000000000057886 */ /* 0x000fe200038e0100 */
[----:B------:R-:W1:Y:S01]  /*7eb0*/  S2R R0, SR_LANEID ;  /* 0x0000000000007919 */ /* 0x000e620000000000 */
[----:B------:R-:W-:-:S10]  /*7ec0*/  UFLO.U32 UR5, UR5 ;  /* 0x00000005000572bd */ /* 0x000fd400080e0000 */
[----:B------:R-:W-:-:S06]  /*7ed0*/  ULOP3.LUT UR4, URZ, UR4, URZ, 0x33, !UPT ;  /* 0x00000004ff047292 */ /* 0x000fcc000f8e33ff */
[----:B------:R-:W-:-:S04]  /*7ee0*/  IMAD.U32 R2, RZ, RZ, UR4 ;  /* 0x00000004ff027e24 */ /* 0x000fc8000f8e00ff */
[----:B------:R-:W2:Y:S02]  /*7ef0*/  REDUX UR7, R2 ;  /* 0x00000000020773c4 */ /* 0x000ea40000000000 */
[----:B------:R3:W-:Y:S01]  /*7f00*/  UTCATOMSWS.AND URZ, UR4 ;  /* 0x0000000400ff79e3 */ /* 0x0007e20008000000 */
[----:B-1----:R-:W-:Y:S01]  /*7f10*/  ISETP.EQ.U32.AND P0, PT, R0, UR5, PT ;  /* 0x0000000500007c0c */ /* 0x002fe2000bf02070 */
[----:B--2---:R-:W-:-:S12]  /*7f20*/  IMAD.U32 R0, RZ, RZ, UR7 ;  /* 0x00000007ff007e24 */ /* 0x004fd8000f8e00ff */
[----:B------:R3:W-:Y:S01]  /*7f30*/  @P0 ATOMS.AND RZ, [UR6], R0 ;  /* 0x00000000ffff098c */ /* 0x0007e2000a800006 */
[----:B------:R-:W-:Y:S05]  /*7f40*/  BRA `(.L_x_20) ;  /* 0x0000000000147947 */ /* 0x000fea0003800000 */
.L_x_22:
[----:B------:R-:W-:-:S07]  /*7f50*/  MOV R2, 0x7f70 ;  /* 0x00007f7000027802 */ /* 0x000fce0000000f00 */
[----:B0-----:R-:W-:Y:S05]  /*7f60*/  CALL.REL.NOINC `($__internal_0_$__cuda_sm10x_tcgen05_guardrail_trap_col_being_dealloced_not_returned_by_alloc) ;  /* 0x0000000000447944 */ /* 0x001fea0003c00000 */
[----:B------:R-:W-:Y:S05]  /*7f70*/  BRA `(.L_x_20) ;  /* 0x0000000000087947 */ /* 0x000fea0003800000 */
.L_x_21:
[----:B------:R-:W-:-:S07]  /*7f80*/  MOV R2, 0x7fa0 ;  /* 0x00007fa000027802 */ /* 0x000fce0000000f00 */
[----:B0-----:R-:W-:Y:S05]  /*7f90*/  CALL.REL.NOINC `($__internal_2_$__cuda_sm10x_tcgen05_guardrail_trap_unallocated_columns_being_dealloced) ;  /* 0x0000000000507944 */ /* 0x001fea0003c00000 */
.L_x_20:
[----:B------:R-:W-:Y:S01]  /*7fa0*/  NOP ;  /* 0x0000000000007918 */ /* 0x000fe20000000000 */
[----:B---3--:R-:W-:Y:S05]  /*7fb0*/  EXIT ;  /* 0x000000000000794d */ /* 0x008fea0003800000 */
.L_x_8:
[----:B------:R-:W1:Y:S02]  /*7fc0*/  SYNCS.PHASECHK.TRANS64.TRYWAIT P0, [UR16+0x4000], RZ ;  /* 0x004000ffff0075a7 */ /* 0x000e640008001110 */
[----:B-1----:R-:W-:Y:S05]  /*7fd0*/  @!P0 BRA `(.L_x_8) ;  /* 0xfffffffc00f88947 */ /* 0x002fea000383ffff */
[----:B------:R-:W-:Y:S05]  /*7fe0*/  BRA `(.L_x_7) ;  /* 0xffffff9c00207947 */ /* 0x000fea000383ffff */
.L_x_14:
[----:B------:R-:W1:Y:S02]  /*7ff0*/  SYNCS.PHASECHK.TRANS64.TRYWAIT P2, [UR16+0xe010], RZ ;  /* 0x00e010ffff0075a7 */ /* 0x000e640008041110 */
[----:B-1----:R-:W-:Y:S05]  /*8000*/  @!P2 BRA `(.L_x_14) ;  /* 0xfffffffc00f8a947 */ /* 0x002fea000383ffff */
[----:B------:R-:W-:Y:S05]  /*8010*/  BRA `(.L_x_23) ;  /* 0xffffffcc00b87947 */ /* 0x000fea000383ffff */
.L_x_15:
[----:B------:R-:W1:Y:S02]  /*8020*/  SYNCS.PHASECHK.TRANS64.TRYWAIT P2, [UR19], R182 ;  /* 0x000000b6ff0075a7 */ /* 0x000e640008041113 */
[----:B-1----:R-:W-:Y:S05]  /*8030*/  @!P2 BRA `(.L_x_15) ;  /* 0xfffffffc00f8a947 */ /* 0x002fea000383ffff */
[----:B------:R-:W-:Y:S05]  /*8040*/  BRA `(.L_x_24) ;  /* 0xffffffe000707947 */ /* 0x000fea000383ffff */
.L_x_19:
[----:B------:R-:W1:Y:S02]  /*8050*/  SYNCS.PHASECHK.TRANS64.TRYWAIT P0, [UR19], R3 ;  /* 0x00000003ff0075a7 */ /* 0x000e640008001113 */
[----:B-1----:R-:W-:Y:S05]  /*8060*/  @!P0 BRA `(.L_x_19) ;  /* 0xfffffffc00f88947 */ /* 0x002fea000383ffff */
[----:B------:R-:W-:Y:S05]  /*8070*/  BRA `(.L_x_18) ;  /* 0xffffffec00b87947 */ /* 0x000fea000383ffff */
        .weak           $__internal_0_$__cuda_sm10x_tcgen05_guardrail_trap_col_being_dealloced_not_returned_by_alloc
        .type           $__internal_0_$__cuda_sm10x_tcgen05_guardrail_trap_col_being_dealloced_not_returned_by_alloc,@function
        .size           $__internal_0_$__cuda_sm10x_tcgen05_guardrail_trap_col_being_dealloced_not_returned_by_alloc,($__internal_1_$__cuda_sm10x_tcgen05_guardrail_trap_phase_invalid_during_alloc - $__internal_0_$__cuda_sm10x_tcgen05_guardrail_trap_col_being_dealloced_not_returned_by_alloc)
$__internal_0_$__cuda_sm10x_tcgen05_guardrail_trap_col_being_dealloced_not_returned_by_alloc:
[----:B------:R-:W-:Y:S05]  /*8080*/  BPT.TRAP 0x1 ;  /* 0x000000040000795c */ /* 0x000fea0000300000 */
[----:B------:R-:W-:-:S04]  /*8090*/  IMAD.MOV.U32 R3, RZ, RZ, 0x0 ;  /* 0x00000000ff037424 */ /* 0x000fc800078e00ff */
[----:B------:R-:W-:Y:S05]  /*80a0*/  RET.REL.NODEC R2 `(attn_fwd) ;  /* 0xffffff7c02d47950 */ /* 0x000fea0003c3ffff */
        .weak           $__internal_1_$__cuda_sm10x_tcgen05_guardrail_trap_phase_invalid_during_alloc
        .type           $__internal_1_$__cuda_sm10x_tcgen05_guardrail_trap_phase_invalid_during_alloc,@function
        .size           $__internal_1_$__cuda_sm10x_tcgen05_guardrail_trap_phase_invalid_during_alloc,($__internal_2_$__cuda_sm10x_tcgen05_guardrail_trap_unallocated_columns_being_dealloced - $__internal_1_$__cuda_sm10x_tcgen05_guardrail_trap_phase_invalid_during_alloc)
$__internal_1_$__cuda_sm10x_tcgen05_guardrail_trap_phase_invalid_during_alloc:
[----:B------:R-:W-:Y:S05]  /*80b0*/  BPT.TRAP 0x1 ;  /* 0x000000040000795c */ /* 0x000fea0000300000 */
[----:B------:R-:W-:-:S04]  /*80c0*/  IMAD.MOV.U32 R5, RZ, RZ, 0x0 ;  /* 0x00000000ff057424 */ /* 0x000fc800078e00ff */
[----:B------:R-:W-:Y:S05]  /*80d0*/  RET.REL.NODEC R4 `(attn_fwd) ;  /* 0xffffff7c04c87950 */ /* 0x000fea0003c3ffff */
        .weak           $__internal_2_$__cuda_sm10x_tcgen05_guardrail_trap_unallocated_columns_being_dealloced
        .type           $__internal_2_$__cuda_sm10x_tcgen05_guardrail_trap_unallocated_columns_being_dealloced,@function
        .size           $__internal_2_$__cuda_sm10x_tcgen05_guardrail_trap_unallocated_columns_being_dealloced,(.L_x_28 - $__internal_2_$__cuda_sm10x_tcgen05_guardrail_trap_unallocated_columns_being_dealloced)
$__internal_2_$__cuda_sm10x_tcgen05_guardrail_trap_unallocated_columns_being_dealloced:
[----:B------:R-:W-:Y:S05]  /*80e0*/  BPT.TRAP 0x1 ;  /* 0x000000040000795c */ /* 0x000fea0000300000 */
[----:B------:R-:W-:-:S04]  /*80f0*/  IMAD.MOV.U32 R3, RZ, RZ, 0x0 ;  /* 0x00000000ff037424 */ /* 0x000fc800078e00ff */
[----:B------:R-:W-:Y:S05]  /*8100*/  RET.REL.NODEC R2 `(attn_fwd) ;  /* 0xffffff7c02bc7950 */ /* 0x000fea0003c3ffff */
.L_x_25:
[----:B------:R-:W-:-:S00]  /*8110*/  BRA `(.L_x_25) ;  /* 0xfffffffc00fc7947 */ /* 0x000fc0000383ffff */
[----:B------:R-:W-:-:S00]  /*8120*/  NOP ;  /* 0x0000000000007918 */ /* 0x000fc00000000000 */
        /* <DEDUP_REMOVED lines=13> */
.L_x_28:


//--------------------- .nv.global.init           --------------------------
	.section	.nv.global.init,"aw",@progbits
.nv.global.init:
	.type		_$_str,@object
	.size		_$_str,(.L_3 - _$_str)
_$_str:
        /*0000*/ 	.byte	0x5f, 0x5f, 0x43, 0x55, 0x44, 0x41, 0x5f, 0x46, 0x54, 0x5a, 0x00
.L_3:


//--------------------- .nv.shared.attn_fwd       --------------------------
	.section	.nv.shared.attn_fwd,"aw",@nobits
	.sectionflags	@""
	.align	16
	.zero		1024


//--------------------- .nv.shared.reserved.0     --------------------------
	.section	.nv.shared.reserved.0,"aw",@nobits
	.align	8
	.weak		__nv_reservedSMEM_offset_0_alias
	.size		__nv_reservedSMEM_offset_0_alias, 0, 64
	.other		__nv_reservedSMEM_offset_0_alias,@"STO_CUDA_RESERVED_SHARED STV_DEFAULT"
__nv_reservedSMEM_offset_0_alias:
	.zero		0
.nv.shared.reserved.0:
	.zero		64
	.weak		__nv_reservedSMEM_allocation_phase
	.type		__nv_reservedSMEM_allocation_phase,@object
	.size		__nv_reservedSMEM_allocation_phase,(.L_0 - __nv_reservedSMEM_allocation_phase)
__nv_reservedSMEM_allocation_phase:
	.zero		1
.L_0:
	.zero		7
	.weak		__nv_reservedSMEM_devtool_atexit_pc
	.type		__nv_reservedSMEM_devtool_atexit_pc,@object
	.size		__nv_reservedSMEM_devtool_atexit_pc,(__nv_reservedSMEM_allocation_mask - __nv_reservedSMEM_devtool_atexit_pc)
__nv_reservedSMEM_devtool_atexit_pc:
	.zero		8
	.weak		__nv_reservedSMEM_allocation_mask
	.type		__nv_reservedSMEM_allocation_mask,@object
	.size		__nv_reservedSMEM_allocation_mask,(.L_2 - __nv_reservedSMEM_allocation_mask)
__nv_reservedSMEM_allocation_mask:
	.zero		4
.L_2:


//--------------------- .nv.constant0.attn_fwd    --------------------------
	.section	.nv.constant0.attn_fwd,"a",@progbits
	.sectionflags	@""
	.align	4
.nv.constant0.attn_fwd:
	.zero		1032


//--------------------- SYMBOLS --------------------------

	.type		.nv.reservedSmem.offset0,@object
	.size		.nv.reservedSmem.offset0,0x4
	.type		.nv.reservedSmem.cap,@object
	.size		.nv.reservedSmem.cap,0x4
